	.target	sm_100a

	.elftype	@"ET_EXEC"


//--------------------- .note.nv.tkinfo           --------------------------
	.section	.note.nv.tkinfo,"",@"SHT_NOTE"
	.sectionflags	@"SHF_NOTE_NV_TKINFO"
	.tkinfo
        /*0018*/ 	.word	0x00000002
        /*0030*/ 	.string	""
        /*0030*/ 	.string	"ptxas"
        /*0030*/ 	.string	"Cuda compilation tools, release 13.0, V13.0.88"
        /*0030*/ 	.string	"Build cuda_13.0.r13.0/compiler.36424714_0"
        /*0030*/ 	.string	"-arch sm_100a -m 64 "



//--------------------- .note.nv.cuinfo           --------------------------
	.section	.note.nv.cuinfo,"",@"SHT_NOTE"
	.sectionflags	@"SHF_NOTE_NV_CUINFO"
        /*0018*/ 	.short	0x0002
        /*001a*/ 	.short	0x0064
        /*001c*/ 	.short	0x0082
	.zero		2


//--------------------- .nv.info                  --------------------------
	.section	.nv.info,"",@"SHT_CUDA_INFO"
	.align	4


	//----- nvinfo : EIATTR_REGCOUNT
	.align		4
        /*0000*/ 	.byte	0x04, 0x2f
        /*0002*/ 	.short	(.L_19 - .L_18)
	.align		4
.L_18:
        /*0004*/ 	.word	index@(_ZN7cutlass13device_kernelINS_4gemm6kernel13GemmUniversalIN4cute5tupleIJiiiiEEENS1_10collective13CollectiveMmaINS1_35MainloopSm100TmaUmmaWarpSpecializedILi7ELi2ELi4ENS5_IJNS4_1CILi1EEESB_SB_EEEEENS5_IJNSA_ILi64EEENSA_ILi48EEENSA_ILi128EEEEEENS_10bfloat16_tENS5_IJlSB_lEEESI_SJ_NS4_8TiledMMAINS4_8MMA_AtomIJNS4_20SM100_MMA_F16BF16_SSISI_SI_fLi64ELi48ELNS4_4UMMA5MajorE0ELSO_0ELNSN_7ScaleInE0ELSP_0EEEEEENS4_6LayoutISC_NS5_IJNSA_ILi0EEEST_ST_EEEEENS5_IJNS4_10UnderscoreESW_SW_EEEEENS4_13SM90_TMA_LOADENS4_14ComposedLayoutINS4_7SwizzleILi3ELi4ELi3EEENS4_18smem_ptr_flag_bitsILi16EEENSS_INS5_IJNSA_ILi8EEESE_EEENS5_IJSE_SB_EEEEEEEvNS4_8identityESZ_S19_vS1A_EENS_8epilogue10collective18CollectiveEpilogueINS1C_23Sm100TmaWarpSpecializedILi2ELi1ELi24ELb1ELb0EEEJSH_NS5_IJNSS_ISE_SB_EENSS_ISF_SB_EEEEESI_SJ_SI_SJ_NS1C_6fusion15FusionCallbacksIS1G_NS1K_17LinearCombinationISI_fSI_fLNS_15FloatRoundStyleE2EEESH_S1J_JEEENS4_5SM1004TMEM4LOAD26SM100_TMEM_LOAD_16dp256b2xESZ_NS10_INS11_ILi1ELi4ELi3EEES14_NSS_INS5_IJS15_NSA_ILi16EEEEEENS5_IJS1V_SB_EEEEEEENS4_17SM75_U32x4_LDSM_NENS4_14SM90_TMA_STOREES1Z_NS4_17SM90_U32x4_STSM_NENS4_39AutoVectorizingCopyWithAssumedAlignmentILi128EEEEEEvvEEEEvNT_6ParamsE)
        /*0008*/ 	.word	0x0000005f


	//----- nvinfo : EIATTR_FRAME_SIZE
	.align		4
.L_19:
        /*000c*/ 	.byte	0x04, 0x11
        /*000e*/ 	.short	(.L_21 - .L_20)
	.align		4
.L_20:
        /*0010*/ 	.word	index@($__internal_2_$__cuda_sm10x_tcgen05_guardrail_trap_unallocated_columns_being_dealloced)
        /*0014*/ 	.word	0x00000000


	//----- nvinfo : EIATTR_FRAME_SIZE
	.align		4
.L_21:
        /*0018*/ 	.byte	0x04, 0x11
        /*001a*/ 	.short	(.L_23 - .L_22)
	.align		4
.L_22:
        /*001c*/ 	.word	index@($__internal_1_$__cuda_sm10x_tcgen05_guardrail_trap_phase_invalid_during_alloc)
        /*0020*/ 	.word	0x00000000


	//----- nvinfo : EIATTR_FRAME_SIZE
	.align		4
.L_23:
        /*0024*/ 	.byte	0x04, 0x11
        /*0026*/ 	.short	(.L_25 - .L_24)
	.align		4
.L_24:
        /*0028*/ 	.word	index@($__internal_0_$__cuda_sm10x_tcgen05_guardrail_trap_col_being_dealloced_not_returned_by_alloc)
        /*002c*/ 	.word	0x00000000


	//----- nvinfo : EIATTR_FRAME_SIZE
	.align		4
.L_25:
        /*0030*/ 	.byte	0x04, 0x11
        /*0032*/ 	.short	(.L_27 - .L_26)
	.align		4
.L_26:
        /*0034*/ 	.word	index@(_ZN7cutlass13device_kernelINS_4gemm6kernel13GemmUniversalIN4cute5tupleIJiiiiEEENS1_10collective13CollectiveMmaINS1_35MainloopSm100TmaUmmaWarpSpecializedILi7ELi2ELi4ENS5_IJNS4_1CILi1EEESB_SB_EEEEENS5_IJNSA_ILi64EEENSA_ILi48EEENSA_ILi128EEEEEENS_10bfloat16_tENS5_IJlSB_lEEESI_SJ_NS4_8TiledMMAINS4_8MMA_AtomIJNS4_20SM100_MMA_F16BF16_SSISI_SI_fLi64ELi48ELNS4_4UMMA5MajorE0ELSO_0ELNSN_7ScaleInE0ELSP_0EEEEEENS4_6LayoutISC_NS5_IJNSA_ILi0EEEST_ST_EEEEENS5_IJNS4_10UnderscoreESW_SW_EEEEENS4_13SM90_TMA_LOADENS4_14ComposedLayoutINS4_7SwizzleILi3ELi4ELi3EEENS4_18smem_ptr_flag_bitsILi16EEENSS_INS5_IJNSA_ILi8EEESE_EEENS5_IJSE_SB_EEEEEEEvNS4_8identityESZ_S19_vS1A_EENS_8epilogue10collective18CollectiveEpilogueINS1C_23Sm100TmaWarpSpecializedILi2ELi1ELi24ELb1ELb0EEEJSH_NS5_IJNSS_ISE_SB_EENSS_ISF_SB_EEEEESI_SJ_SI_SJ_NS1C_6fusion15FusionCallbacksIS1G_NS1K_17LinearCombinationISI_fSI_fLNS_15FloatRoundStyleE2EEESH_S1J_JEEENS4_5SM1004TMEM4LOAD26SM100_TMEM_LOAD_16dp256b2xESZ_NS10_INS11_ILi1ELi4ELi3EEES14_NSS_INS5_IJS15_NSA_ILi16EEEEEENS5_IJS1V_SB_EEEEEEENS4_17SM75_U32x4_LDSM_NENS4_14SM90_TMA_STOREES1Z_NS4_17SM90_U32x4_STSM_NENS4_39AutoVectorizingCopyWithAssumedAlignmentILi128EEEEEEvvEEEEvNT_6ParamsE)
        /*0038*/ 	.word	0x00000000


	//----- nvinfo : EIATTR_MIN_STACK_SIZE
	.align		4
.L_27:
        /*003c*/ 	.byte	0x04, 0x12
        /*003e*/ 	.short	(.L_29 - .L_28)
	.align		4
.L_28:
        /*0040*/ 	.word	index@(_ZN7cutlass13device_kernelINS_4gemm6kernel13GemmUniversalIN4cute5tupleIJiiiiEEENS1_10collective13CollectiveMmaINS1_35MainloopSm100TmaUmmaWarpSpecializedILi7ELi2ELi4ENS5_IJNS4_1CILi1EEESB_SB_EEEEENS5_IJNSA_ILi64EEENSA_ILi48EEENSA_ILi128EEEEEENS_10bfloat16_tENS5_IJlSB_lEEESI_SJ_NS4_8TiledMMAINS4_8MMA_AtomIJNS4_20SM100_MMA_F16BF16_SSISI_SI_fLi64ELi48ELNS4_4UMMA5MajorE0ELSO_0ELNSN_7ScaleInE0ELSP_0EEEEEENS4_6LayoutISC_NS5_IJNSA_ILi0EEEST_ST_EEEEENS5_IJNS4_10UnderscoreESW_SW_EEEEENS4_13SM90_TMA_LOADENS4_14ComposedLayoutINS4_7SwizzleILi3ELi4ELi3EEENS4_18smem_ptr_flag_bitsILi16EEENSS_INS5_IJNSA_ILi8EEESE_EEENS5_IJSE_SB_EEEEEEEvNS4_8identityESZ_S19_vS1A_EENS_8epilogue10collective18CollectiveEpilogueINS1C_23Sm100TmaWarpSpecializedILi2ELi1ELi24ELb1ELb0EEEJSH_NS5_IJNSS_ISE_SB_EENSS_ISF_SB_EEEEESI_SJ_SI_SJ_NS1C_6fusion15FusionCallbacksIS1G_NS1K_17LinearCombinationISI_fSI_fLNS_15FloatRoundStyleE2EEESH_S1J_JEEENS4_5SM1004TMEM4LOAD26SM100_TMEM_LOAD_16dp256b2xESZ_NS10_INS11_ILi1ELi4ELi3EEES14_NSS_INS5_IJS15_NSA_ILi16EEEEEENS5_IJS1V_SB_EEEEEEENS4_17SM75_U32x4_LDSM_NENS4_14SM90_TMA_STOREES1Z_NS4_17SM90_U32x4_STSM_NENS4_39AutoVectorizingCopyWithAssumedAlignmentILi128EEEEEEvvEEEEvNT_6ParamsE)
        /*0044*/ 	.word	0x00000000
.L_29:


//--------------------- .nv.compat                --------------------------
	.section	.nv.compat,"",@"SHT_CUDA_COMPAT_INFO"
	.align	4
        /*0000*/ 	.byte	0x02, 0x09, 0x01, 0x00, 0x02, 0x02, 0x02, 0x00, 0x02, 0x05, 0x05, 0x00, 0x03, 0x07, 0x01, 0x01
        /*0010*/ 	.byte	0x02, 0x03, 0x01, 0x00, 0x02, 0x06, 0x01, 0x00, 0x04, 0x0b, 0x08, 0x00, 0x09, 0x00, 0x00, 0x00
        /*0020*/ 	.byte	0x00, 0x00, 0x00, 0x00


//--------------------- .nv.info._ZN7cutlass13device_kernelINS_4gemm6kernel13GemmUniversalIN4cute5tupleIJiiiiEEENS1_10collective13CollectiveMmaINS1_35MainloopSm100TmaUmmaWarpSpecializedILi7ELi2ELi4ENS5_IJNS4_1CILi1EEESB_SB_EEEEENS5_IJNSA_ILi64EEENSA_ILi48EEENSA_ILi128EEEEEENS_10bfloat16_tENS5_IJlSB_lEEESI_SJ_NS4_8TiledMMAINS4_8MMA_AtomIJNS4_20SM100_MMA_F16BF16_SSISI_SI_fLi64ELi48ELNS4_4UMMA5MajorE0ELSO_0ELNSN_7ScaleInE0ELSP_0EEEEEENS4_6LayoutISC_NS5_IJNSA_ILi0EEEST_ST_EEEEENS5_IJNS4_10UnderscoreESW_SW_EEEEENS4_13SM90_TMA_LOADENS4_14ComposedLayoutINS4_7SwizzleILi3ELi4ELi3EEENS4_18smem_ptr_flag_bitsILi16EEENSS_INS5_IJNSA_ILi8EEESE_EEENS5_IJSE_SB_EEEEEEEvNS4_8identityESZ_S19_vS1A_EENS_8epilogue10collective18CollectiveEpilogueINS1C_23Sm100TmaWarpSpecializedILi2ELi1ELi24ELb1ELb0EEEJSH_NS5_IJNSS_ISE_SB_EENSS_ISF_SB_EEEEESI_SJ_SI_SJ_NS1C_6fusion15FusionCallbacksIS1G_NS1K_17LinearCombinationISI_fSI_fLNS_15FloatRoundStyleE2EEESH_S1J_JEEENS4_5SM1004TMEM4LOAD26SM100_TMEM_LOAD_16dp256b2xESZ_NS10_INS11_ILi1ELi4ELi3EEES14_NSS_INS5_IJS15_NSA_ILi16EEEEEENS5_IJS1V_SB_EEEEEEENS4_17SM75_U32x4_LDSM_NENS4_14SM90_TMA_STOREES1Z_NS4_17SM90_U32x4_STSM_NENS4_39AutoVectorizingCopyWithAssumedAlignmentILi128EEEEEEvvEEEEvNT_6ParamsE --------------------------
	.section	.nv.info._ZN7cutlass13device_kernelINS_4gemm6kernel13GemmUniversalIN4cute5tupleIJiiiiEEENS1_10collective13CollectiveMmaINS1_35MainloopSm100TmaUmmaWarpSpecializedILi7ELi2ELi4ENS5_IJNS4_1CILi1EEESB_SB_EEEEENS5_IJNSA_ILi64EEENSA_ILi48EEENSA_ILi128EEEEEENS_10bfloat16_tENS5_IJlSB_lEEESI_SJ_NS4_8TiledMMAINS4_8MMA_AtomIJNS4_20SM100_MMA_F16BF16_SSISI_SI_fLi64ELi48ELNS4_4UMMA5MajorE0ELSO_0ELNSN_7ScaleInE0ELSP_0EEEEEENS4_6LayoutISC_NS5_IJNSA_ILi0EEEST_ST_EEEEENS5_IJNS4_10UnderscoreESW_SW_EEEEENS4_13SM90_TMA_LOADENS4_14ComposedLayoutINS4_7SwizzleILi3ELi4ELi3EEENS4_18smem_ptr_flag_bitsILi16EEENSS_INS5_IJNSA_ILi8EEESE_EEENS5_IJSE_SB_EEEEEEEvNS4_8identityESZ_S19_vS1A_EENS_8epilogue10collective18CollectiveEpilogueINS1C_23Sm100TmaWarpSpecializedILi2ELi1ELi24ELb1ELb0EEEJSH_NS5_IJNSS_ISE_SB_EENSS_ISF_SB_EEEEESI_SJ_SI_SJ_NS1C_6fusion15FusionCallbacksIS1G_NS1K_17LinearCombinationISI_fSI_fLNS_15FloatRoundStyleE2EEESH_S1J_JEEENS4_5SM1004TMEM4LOAD26SM100_TMEM_LOAD_16dp256b2xESZ_NS10_INS11_ILi1ELi4ELi3EEES14_NSS_INS5_IJS15_NSA_ILi16EEEEEENS5_IJS1V_SB_EEEEEEENS4_17SM75_U32x4_LDSM_NENS4_14SM90_TMA_STOREES1Z_NS4_17SM90_U32x4_STSM_NENS4_39AutoVectorizingCopyWithAssumedAlignmentILi128EEEEEEvvEEEEvNT_6ParamsE,"",@"SHT_CUDA_INFO"
	.sectionflags	@""
	.align	4


	//----- nvinfo : EIATTR_CUDA_API_VERSION
	.align		4
        /*0000*/ 	.byte	0x04, 0x37
        /*0002*/ 	.short	(.L_31 - .L_30)
.L_30:
        /*0004*/ 	.word	0x00000082


	//----- nvinfo : EIATTR_KPARAM_INFO
	.align		4
.L_31:
        /*0008*/ 	.byte	0x04, 0x17
        /*000a*/ 	.short	(.L_33 - .L_32)
.L_32:
        /*000c*/ 	.word	0x00000000
        /*0010*/ 	.short	0x0000
        /*0012*/ 	.short	0x0000
        /*0014*/ 	.byte	0x00, 0xf0, 0x01, 0x20


	//----- nvinfo : EIATTR_AT_ENTRY_FRAGMENTS
	.align		4
.L_33:
        /*0018*/ 	.byte	0x04, 0x4f
        /*001a*/ 	.short	(.L_35 - .L_34)


	//   ....[0]....
.L_34:
        /*001c*/ 	.word	0x00000006


	//----- nvinfo : EIATTR_RESERVED_SMEM_USED
	.align		4
.L_35:
        /*0020*/ 	.byte	0x01, 0x41
	.zero		2


	//----- nvinfo : EIATTR_SPARSE_MMA_MASK
	.align		4
        /*0024*/ 	.byte	0x03, 0x50
        /*0026*/ 	.short	0x0000


	//----- nvinfo : EIATTR_TCGEN05_1CTA_USED
	.align		4
        /*0028*/ 	.byte	0x01, 0x51
	.zero		2


	//----- nvinfo : EIATTR_MAXREG_COUNT
	.align		4
        /*002c*/ 	.byte	0x03, 0x1b
        /*002e*/ 	.short	0x00ff


	//----- nvinfo : EIATTR_NUM_BARRIERS
	.align		4
        /*0030*/ 	.byte	0x02, 0x4c
        /*0032*/ 	.byte	0x07
	.zero		1


	//----- nvinfo : EIATTR_EXTERNS
	.align		4
        /*0034*/ 	.byte	0x04, 0x0f
        /*0036*/ 	.short	(.L_37 - .L_36)


	//   ....[0]....
	.align		4
.L_36:
        /*0038*/ 	.word	index@(__assertfail)


	//----- nvinfo : EIATTR_MERCURY_ISA_VERSION
	.align		4
.L_37:
        /*003c*/ 	.byte	0x03, 0x5f
        /*003e*/ 	.short	0x0101


	//----- nvinfo : EIATTR_INT_WARP_WIDE_INSTR_OFFSETS
	.align		4
        /*0040*/ 	.byte	0x04, 0x31
        /*0042*/ 	.short	(.L_39 - .L_38)


	//   ....[0]....
.L_38:
        /*0044*/ 	.word	0x00001f60


	//   ....[1]....
        /*0048*/ 	.word	0x00003d60


	//   ....[2]....
        /*004c*/ 	.word	0x00003d90


	//   ....[3]....
        /*0050*/ 	.word	0x00003de0


	//   ....[4]....
        /*0054*/ 	.word	0x00004820


	//   ....[5]....
        /*0058*/ 	.word	0x00004830


	//   ....[6]....
        /*005c*/ 	.word	0x00004880


	//   ....[7]....
        /*0060*/ 	.word	0x00004980


	//----- nvinfo : EIATTR_COOP_GROUP_MASK_REGIDS
	.align		4
.L_39:
        /*0064*/ 	.byte	0x04, 0x29
        /*0066*/ 	.short	(.L_41 - .L_40)


	//   ....[0]....
.L_40:
        /*0068*/ 	.word	0xffffffff


	//   ....[1]....
        /*006c*/ 	.word	0xffffffff


	//   ....[2]....
        /*0070*/ 	.word	0xffffffff


	//   ....[3]....
        /*0074*/ 	.word	0xffffffff


	//   ....[4]....
        /*0078*/ 	.word	0xffffffff


	//   ....[5]....
        /*007c*/ 	.word	0xffffffff


	//   ....[6]....
        /*0080*/ 	.word	0xffffffff


	//   ....[7]....
        /*0084*/ 	.word	0xffffffff


	//   ....[8]....
        /*0088*/ 	.word	0xffffffff


	//   ....[9]....
        /*008c*/ 	.word	0xffffffff


	//   ....[10]....
        /*0090*/ 	.word	0xffffffff


	//   ....[11]....
        /*0094*/ 	.word	0xffffffff


	//   ....[12]....
        /*0098*/ 	.word	0xffffffff


	//----- nvinfo : EIATTR_COOP_GROUP_INSTR_OFFSETS
	.align		4
.L_41:
        /*009c*/ 	.byte	0x04, 0x28
        /*009e*/ 	.short	(.L_43 - .L_42)


	//   ....[0]....
.L_42:
        /*00a0*/ 	.word	0x00000090


	//   ....[1]....
        /*00a4*/ 	.word	0x000004d0


	//   ....[2]....
        /*00a8*/ 	.word	0x000006a0


	//   ....[3]....
        /*00ac*/ 	.word	0x00000800


	//   ....[4]....
        /*00b0*/ 	.word	0x00000900


	//   ....[5]....
        /*00b4*/ 	.word	0x00000a70


	//   ....[6]....
        /*00b8*/ 	.word	0x00000c10


	//   ....[7]....
        /*00bc*/ 	.word	0x00001e40


	//   ....[8]....
        /*00c0*/ 	.word	0x00002dd0


	//   ....[9]....
        /*00c4*/ 	.word	0x00002fe0


	//   ....[10]....
        /*00c8*/ 	.word	0x00003010


	//   ....[11]....
        /*00cc*/ 	.word	0x00003c50


	//   ....[12]....
        /*00d0*/ 	.word	0x00003e80


	//----- nvinfo : EIATTR_VRC_CTA_INIT_COUNT
	.align		4
.L_43:
        /*00d4*/ 	.byte	0x02, 0x4a
        /*00d6*/ 	.byte	0x80
	.zero		1


	//----- nvinfo : EIATTR_SYSCALL_OFFSETS
	.align		4
        /*00d8*/ 	.byte	0x04, 0x46
        /*00da*/ 	.short	(.L_45 - .L_44)


	//   ....[0]....
.L_44:
        /*00dc*/ 	.word	0x000054b0


	//   ....[1]....
        /*00e0*/ 	.word	0x000055a0


	//   ....[2]....
        /*00e4*/ 	.word	0x00005d00


	//   ....[3]....
        /*00e8*/ 	.word	0x00005e70


	//   ....[4]....
        /*00ec*/ 	.word	0x00005fe0


	//----- nvinfo : EIATTR_MBARRIER_INSTR_OFFSETS
	.align		4
.L_45:
        /*00f0*/ 	.byte	0x04, 0x39
        /*00f2*/ 	.short	(.L_47 - .L_46)


	//   ....[0]....
.L_46:
        /*00f4*/ 	.word	0x000005b0
        /*00f8*/ 	.word	0x000000ff
        /*00fc*/ 	.word	0x00000000
        /*0100*/ 	.short	0x0100
        /*0102*/ 	.byte	0x05
	.zero		1


	//   ....[1]....
        /*0104*/ 	.word	0x000005c0
        /*0108*/ 	.word	0x000000ff
        /*010c*/ 	.word	0x00000038
        /*0110*/ 	.short	0x0100
        /*0112*/ 	.byte	0x05
	.zero		1


	//   ....[2]....
        /*0114*/ 	.word	0x000005d0
        /*0118*/ 	.word	0x000000ff
        /*011c*/ 	.word	0x00000008
        /*0120*/ 	.short	0x0100
        /*0122*/ 	.byte	0x05
	.zero		1


	//   ....[3]....
        /*0124*/ 	.word	0x000005e0
        /*0128*/ 	.word	0x000000ff
        /*012c*/ 	.word	0x00000040
        /*0130*/ 	.short	0x0100
        /*0132*/ 	.byte	0x05
	.zero		1


	//   ....[4]....
        /*0134*/ 	.word	0x000005f0
        /*0138*/ 	.word	0x000000ff
        /*013c*/ 	.word	0x00000010
        /*0140*/ 	.short	0x0100
        /*0142*/ 	.byte	0x05
	.zero		1


	//   ....[5]....
        /*0144*/ 	.word	0x00000600
        /*0148*/ 	.word	0x000000ff
        /*014c*/ 	.word	0x00000048
        /*0150*/ 	.short	0x0100
        /*0152*/ 	.byte	0x05
	.zero		1


	//   ....[6]....
        /*0154*/ 	.word	0x00000610
        /*0158*/ 	.word	0x000000ff
        /*015c*/ 	.word	0x00000018
        /*0160*/ 	.short	0x0100
        /*0162*/ 	.byte	0x05
	.zero		1


	//   ....[7]....
        /*0164*/ 	.word	0x00000620
        /*0168*/ 	.word	0x000000ff
        /*016c*/ 	.word	0x00000050
        /*0170*/ 	.short	0x0100
        /*0172*/ 	.byte	0x05
	.zero		1


	//   ....[8]....
        /*0174*/ 	.word	0x00000630
        /*0178*/ 	.word	0x000000ff
        /*017c*/ 	.word	0x00000020
        /*0180*/ 	.short	0x0100
        /*0182*/ 	.byte	0x05
	.zero		1


	//   ....[9]....
        /*0184*/ 	.word	0x00000640
        /*0188*/ 	.word	0x000000ff
        /*018c*/ 	.word	0x00000058
        /*0190*/ 	.short	0x0100
        /*0192*/ 	.byte	0x05
	.zero		1


	//   ....[10]....
        /*0194*/ 	.word	0x00000650
        /*0198*/ 	.word	0x000000ff
        /*019c*/ 	.word	0x00000028
        /*01a0*/ 	.short	0x0100
        /*01a2*/ 	.byte	0x05
	.zero		1


	//   ....[11]....
        /*01a4*/ 	.word	0x00000660
        /*01a8*/ 	.word	0x000000ff
        /*01ac*/ 	.word	0x00000060
        /*01b0*/ 	.short	0x0100
        /*01b2*/ 	.byte	0x05
	.zero		1


	//   ....[12]....
        /*01b4*/ 	.word	0x00000670
        /*01b8*/ 	.word	0x000000ff
        /*01bc*/ 	.word	0x00000030
        /*01c0*/ 	.short	0x0100
        /*01c2*/ 	.byte	0x05
	.zero		1


	//   ....[13]....
        /*01c4*/ 	.word	0x00000680
        /*01c8*/ 	.word	0x000000ff
        /*01cc*/ 	.word	0x00000068
        /*01d0*/ 	.short	0x0100
        /*01d2*/ 	.byte	0x05
	.zero		1


	//   ....[14]....
        /*01d4*/ 	.word	0x000007b0
        /*01d8*/ 	.word	0x000000ff
        /*01dc*/ 	.word	0x00000070
        /*01e0*/ 	.short	0x0100
        /*01e2*/ 	.byte	0x06
	.zero		1


	//   ....[15]....
        /*01e4*/ 	.word	0x000007c0
        /*01e8*/ 	.word	0x000000ff
        /*01ec*/ 	.word	0x00000080
        /*01f0*/ 	.short	0x0100
        /*01f2*/ 	.byte	0x06
	.zero		1


	//   ....[16]....
        /*01f4*/ 	.word	0x000007d0
        /*01f8*/ 	.word	0x000000ff
        /*01fc*/ 	.word	0x00000078
        /*0200*/ 	.short	0x0100
        /*0202*/ 	.byte	0x06
	.zero		1


	//   ....[17]....
        /*0204*/ 	.word	0x000007e0
        /*0208*/ 	.word	0x000000ff
        /*020c*/ 	.word	0x00000088
        /*0210*/ 	.short	0x0100
        /*0212*/ 	.byte	0x06
	.zero		1


	//   ....[18]....
        /*0214*/ 	.word	0x000008d0
        /*0218*/ 	.word	0x000000ff
        /*021c*/ 	.word	0x00000090
        /*0220*/ 	.short	0x0100
        /*0222*/ 	.byte	0x05
	.zero		1


	//   ....[19]....
        /*0224*/ 	.word	0x000008e0
        /*0228*/ 	.word	0x000000ff
        /*022c*/ 	.word	0x00000098
        /*0230*/ 	.short	0x0100
        /*0232*/ 	.byte	0x05
	.zero		1


	//   ....[20]....
        /*0234*/ 	.word	0x00000a20
        /*0238*/ 	.word	0x000000ff
        /*023c*/ 	.word	0x000000a0
        /*0240*/ 	.short	0x0100
        /*0242*/ 	.byte	0x05
	.zero		1


	//   ....[21]....
        /*0244*/ 	.word	0x00000a30
        /*0248*/ 	.word	0x000000ff
        /*024c*/ 	.word	0x000000b0
        /*0250*/ 	.short	0x0100
        /*0252*/ 	.byte	0x05
	.zero		1


	//   ....[22]....
        /*0254*/ 	.word	0x00000a40
        /*0258*/ 	.word	0x000000ff
        /*025c*/ 	.word	0x000000a8
        /*0260*/ 	.short	0x0100
        /*0262*/ 	.byte	0x05
	.zero		1


	//   ....[23]....
        /*0264*/ 	.word	0x00000a50
        /*0268*/ 	.word	0x000000ff
        /*026c*/ 	.word	0x000000b8
        /*0270*/ 	.short	0x0100
        /*0272*/ 	.byte	0x05
	.zero		1


	//   ....[24]....
        /*0274*/ 	.word	0x00000b80
        /*0278*/ 	.word	0x000000ff
        /*027c*/ 	.word	0x000000c0
        /*0280*/ 	.short	0x0100
        /*0282*/ 	.byte	0x06
	.zero		1


	//   ....[25]....
        /*0284*/ 	.word	0x00000b90
        /*0288*/ 	.word	0x000000ff
        /*028c*/ 	.word	0x000000e0
        /*0290*/ 	.short	0x0100
        /*0292*/ 	.byte	0x06
	.zero		1


	//   ....[26]....
        /*0294*/ 	.word	0x00000ba0
        /*0298*/ 	.word	0x000000ff
        /*029c*/ 	.word	0x000000c8
        /*02a0*/ 	.short	0x0100
        /*02a2*/ 	.byte	0x06
	.zero		1


	//   ....[27]....
        /*02a4*/ 	.word	0x00000bb0
        /*02a8*/ 	.word	0x000000ff
        /*02ac*/ 	.word	0x000000e8
        /*02b0*/ 	.short	0x0100
        /*02b2*/ 	.byte	0x06
	.zero		1


	//   ....[28]....
        /*02b4*/ 	.word	0x00000bc0
        /*02b8*/ 	.word	0x000000ff
        /*02bc*/ 	.word	0x000000d0
        /*02c0*/ 	.short	0x0100
        /*02c2*/ 	.byte	0x06
	.zero		1


	//   ....[29]....
        /*02c4*/ 	.word	0x00000bd0
        /*02c8*/ 	.word	0x000000ff
        /*02cc*/ 	.word	0x000000f0
        /*02d0*/ 	.short	0x0100
        /*02d2*/ 	.byte	0x06
	.zero		1


	//   ....[30]....
        /*02d4*/ 	.word	0x00000be0
        /*02d8*/ 	.word	0x000000ff
        /*02dc*/ 	.word	0x000000d8
        /*02e0*/ 	.short	0x0100
        /*02e2*/ 	.byte	0x06
	.zero		1


	//   ....[31]....
        /*02e4*/ 	.word	0x00000bf0
        /*02e8*/ 	.word	0x000000ff
        /*02ec*/ 	.word	0x000000f8
        /*02f0*/ 	.short	0x0100
        /*02f2*/ 	.byte	0x06
	.zero		1


	//   ....[32]....
        /*02f4*/ 	.word	0x00000ce0
        /*02f8*/ 	.word	0x000000ff
        /*02fc*/ 	.word	0x00000100
        /*0300*/ 	.short	0x0100
        /*0302*/ 	.byte	0x05
	.zero		1


	//   ....[33]....
        /*0304*/ 	.word	0x00000cf0
        /*0308*/ 	.word	0x000000ff
        /*030c*/ 	.word	0x00000110
        /*0310*/ 	.short	0x0100
        /*0312*/ 	.byte	0x05
	.zero		1


	//   ....[34]....
        /*0314*/ 	.word	0x00000d00
        /*0318*/ 	.word	0x000000ff
        /*031c*/ 	.word	0x00000108
        /*0320*/ 	.short	0x0100
        /*0322*/ 	.byte	0x05
	.zero		1


	//   ....[35]....
        /*0324*/ 	.word	0x00000d10
        /*0328*/ 	.word	0x000000ff
        /*032c*/ 	.word	0x00000118
        /*0330*/ 	.short	0x0100
        /*0332*/ 	.byte	0x05
	.zero		1


	//   ....[36]....
        /*0334*/ 	.word	0x000015e0
        /*0338*/ 	.word	0x00000002
        /*033c*/ 	.word	0x00000110
        /*0340*/ 	.short	0x010a
        /*0342*/ 	.byte	0xff
	.zero		1


	//   ....[37]....
        /*0344*/ 	.word	0x00001610
        /*0348*/ 	.word	0x00000002
        /*034c*/ 	.word	0x00000100
        /*0350*/ 	.short	0x0101
        /*0352*/ 	.byte	0xff
	.zero		1


	//   ....[38]....
        /*0354*/ 	.word	0x000016e0
        /*0358*/ 	.word	0x000000ff
        /*035c*/ 	.word	0x00000038
        /*0360*/ 	.short	0x010a
        /*0362*/ 	.byte	0x05
	.zero		1


	//   ....[39]....
        /*0364*/ 	.word	0x00001780
        /*0368*/ 	.word	0x000000ff
        /*036c*/ 	.word	0x00000038
        /*0370*/ 	.short	0x010a
        /*0372*/ 	.byte	0x21
	.zero		1


	//   ....[40]....
        /*0374*/ 	.word	0x000018d0
        /*0378*/ 	.word	0x000000ff
        /*037c*/ 	.word	0x00000038
        /*0380*/ 	.short	0x010a
        /*0382*/ 	.byte	0x08
	.zero		1


	//   ....[41]....
        /*0384*/ 	.word	0x00001aa0
        /*0388*/ 	.word	0x000000ff
        /*038c*/ 	.word	0x00000098
        /*0390*/ 	.short	0x0101
        /*0392*/ 	.byte	0x04
	.zero		1


	//   ....[42]....
        /*0394*/ 	.word	0x00001ac0
        /*0398*/ 	.word	0x000000ff
        /*039c*/ 	.word	0x00000038
        /*03a0*/ 	.short	0x010a
        /*03a2*/ 	.byte	0x05
	.zero		1


	//   ....[43]....
        /*03a4*/ 	.word	0x00001b40
        /*03a8*/ 	.word	0x000000ff
        /*03ac*/ 	.word	0x00000038
        /*03b0*/ 	.short	0x010a
        /*03b2*/ 	.byte	0x21
	.zero		1


	//   ....[44]....
        /*03b4*/ 	.word	0x00001ca0
        /*03b8*/ 	.word	0x000000ff
        /*03bc*/ 	.word	0x00000038
        /*03c0*/ 	.short	0x010a
        /*03c2*/ 	.byte	0x08
	.zero		1


	//   ....[45]....
        /*03c4*/ 	.word	0x00001e70
        /*03c8*/ 	.word	0x00000002
        /*03cc*/ 	.word	0x000000a0
        /*03d0*/ 	.short	0x010a
        /*03d2*/ 	.byte	0xff
	.zero		1


	//   ....[46]....
        /*03d4*/ 	.word	0x00001f30
        /*03d8*/ 	.word	0x00000002
        /*03dc*/ 	.word	0x00000000
        /*03e0*/ 	.short	0x0101
        /*03e2*/ 	.byte	0xff
	.zero		1


	//   ....[47]....
        /*03e4*/ 	.word	0x00002490
        /*03e8*/ 	.word	0x000000ff
        /*03ec*/ 	.word	0x00000000
        /*03f0*/ 	.short	0x010a
        /*03f2*/ 	.byte	0x05
	.zero		1


	//   ....[48]....
        /*03f4*/ 	.word	0x00002520
        /*03f8*/ 	.word	0x000000ff
        /*03fc*/ 	.word	0x00000000
        /*0400*/ 	.short	0x010a
        /*0402*/ 	.byte	0x05
	.zero		1


	//   ....[49]....
        /*0404*/ 	.word	0x000025b0
        /*0408*/ 	.word	0x000000ff
        /*040c*/ 	.word	0x00000000
        /*0410*/ 	.short	0x010a
        /*0412*/ 	.byte	0x05
	.zero		1


	//   ....[50]....
        /*0414*/ 	.word	0x00002640
        /*0418*/ 	.word	0x000000ff
        /*041c*/ 	.word	0x00000000
        /*0420*/ 	.short	0x010a
        /*0422*/ 	.byte	0x05
	.zero		1


	//   ....[51]....
        /*0424*/ 	.word	0x000026d0
        /*0428*/ 	.word	0x000000ff
        /*042c*/ 	.word	0x00000000
        /*0430*/ 	.short	0x010a
        /*0432*/ 	.byte	0x05
	.zero		1


	//   ....[52]....
        /*0434*/ 	.word	0x00002760
        /*0438*/ 	.word	0x000000ff
        /*043c*/ 	.word	0x00000000
        /*0440*/ 	.short	0x010a
        /*0442*/ 	.byte	0x05
	.zero		1


	//   ....[53]....
        /*0444*/ 	.word	0x00002800
        /*0448*/ 	.word	0x00000000
        /*044c*/ 	.word	0x00000000
        /*0450*/ 	.short	0x010a
        /*0452*/ 	.byte	0xff
	.zero		1


	//   ....[54]....
        /*0454*/ 	.word	0x00002920
        /*0458*/ 	.word	0x00000000
        /*045c*/ 	.word	0x00000100
        /*0460*/ 	.short	0x010a
        /*0462*/ 	.byte	0xff
	.zero		1


	//   ....[55]....
        /*0464*/ 	.word	0x00002990
        /*0468*/ 	.word	0x00000000
        /*046c*/ 	.word	0x00000000
        /*0470*/ 	.short	0x0101
        /*0472*/ 	.byte	0xff
	.zero		1


	//   ....[56]....
        /*0474*/ 	.word	0x000029b0
        /*0478*/ 	.word	0x000000ff
        /*047c*/ 	.word	0x000000b0
        /*0480*/ 	.short	0x010a
        /*0482*/ 	.byte	0x05
	.zero		1


	//   ....[57]....
        /*0484*/ 	.word	0x00002ad0
        /*0488*/ 	.word	0x00000000
        /*048c*/ 	.word	0x000000a0
        /*0490*/ 	.short	0x010a
        /*0492*/ 	.byte	0xff
	.zero		1


	//   ....[58]....
        /*0494*/ 	.word	0x00002bd0
        /*0498*/ 	.word	0x00000000
        /*049c*/ 	.word	0x00000000
        /*04a0*/ 	.short	0x0101
        /*04a2*/ 	.byte	0xff
	.zero		1


	//   ....[59]....
        /*04a4*/ 	.word	0x00002c60
        /*04a8*/ 	.word	0x000000ff
        /*04ac*/ 	.word	0x000000b0
        /*04b0*/ 	.short	0x0106
        /*04b2*/ 	.byte	0x05
	.zero		1


	//   ....[60]....
        /*04b4*/ 	.word	0x00002c80
        /*04b8*/ 	.word	0x000000ff
        /*04bc*/ 	.word	0x000000b0
        /*04c0*/ 	.short	0x010a
        /*04c2*/ 	.byte	0x05
	.zero		1


	//   ....[61]....
        /*04c4*/ 	.word	0x00002d10
        /*04c8*/ 	.word	0x000000ff
        /*04cc*/ 	.word	0x000000b0
        /*04d0*/ 	.short	0x0106
        /*04d2*/ 	.byte	0x04
	.zero		1


	//   ....[62]....
        /*04d4*/ 	.word	0x00002d50
        /*04d8*/ 	.word	0x00000000
        /*04dc*/ 	.word	0x000000b0
        /*04e0*/ 	.short	0x010a
        /*04e2*/ 	.byte	0xff
	.zero		1


	//   ....[63]....
        /*04e4*/ 	.word	0x00003310
        /*04e8*/ 	.word	0x00000000
        /*04ec*/ 	.word	0x000000a0
        /*04f0*/ 	.short	0x010a
        /*04f2*/ 	.byte	0xff
	.zero		1


	//   ....[64]....
        /*04f4*/ 	.word	0x00003420
        /*04f8*/ 	.word	0x00000003
        /*04fc*/ 	.word	0x00000000
        /*0500*/ 	.short	0x0101
        /*0502*/ 	.byte	0xff
	.zero		1


	//   ....[65]....
        /*0504*/ 	.word	0x00003430
        /*0508*/ 	.word	0x000000ff
        /*050c*/ 	.word	0x00000000
        /*0510*/ 	.short	0x010a
        /*0512*/ 	.byte	0x05
	.zero		1


	//   ....[66]....
        /*0514*/ 	.word	0x000034a0
        /*0518*/ 	.word	0x000000ff
        /*051c*/ 	.word	0x000000e0
        /*0520*/ 	.short	0x010a
        /*0522*/ 	.byte	0x0e
	.zero		1


	//   ....[67]....
        /*0524*/ 	.word	0x00003570
        /*0528*/ 	.word	0x000000ff
        /*052c*/ 	.word	0x00000000
        /*0530*/ 	.short	0x010a
        /*0532*/ 	.byte	0x13
	.zero		1


	//   ....[68]....
        /*0534*/ 	.word	0x000036a0
        /*0538*/ 	.word	0x000000ff
        /*053c*/ 	.word	0x00000000
        /*0540*/ 	.short	0x010a
        /*0542*/ 	.byte	0x24
	.zero		1


	//   ....[69]....
        /*0544*/ 	.word	0x00003a80
        /*0548*/ 	.word	0x000000ff
        /*054c*/ 	.word	0x00000000
        /*0550*/ 	.short	0x010a
        /*0552*/ 	.byte	0x05
	.zero		1


	//   ....[70]....
        /*0554*/ 	.word	0x00003b10
        /*0558*/ 	.word	0x000000ff
        /*055c*/ 	.word	0x00000000
        /*0560*/ 	.short	0x010a
        /*0562*/ 	.byte	0x05
	.zero		1


	//   ....[71]....
        /*0564*/ 	.word	0x00003ba0
        /*0568*/ 	.word	0x000000ff
        /*056c*/ 	.word	0x00000000
        /*0570*/ 	.short	0x010a
        /*0572*/ 	.byte	0x05
	.zero		1


	//   ....[72]....
        /*0574*/ 	.word	0x00003c30
        /*0578*/ 	.word	0x000000ff
        /*057c*/ 	.word	0x00000000
        /*0580*/ 	.short	0x010a
        /*0582*/ 	.byte	0x06
	.zero		1


	//   ....[73]....
        /*0584*/ 	.word	0x00004070
        /*0588*/ 	.word	0x00000000
        /*058c*/ 	.word	0x000000a0
        /*0590*/ 	.short	0x010a
        /*0592*/ 	.byte	0xff
	.zero		1


	//   ....[74]....
        /*0594*/ 	.word	0x00004150
        /*0598*/ 	.word	0x00000000
        /*059c*/ 	.word	0x00000000
        /*05a0*/ 	.short	0x0101
        /*05a2*/ 	.byte	0xff
	.zero		1


	//   ....[75]....
        /*05a4*/ 	.word	0x00004470
        /*05a8*/ 	.word	0x000000ff
        /*05ac*/ 	.word	0x00000098
        /*05b0*/ 	.short	0x010a
        /*05b2*/ 	.byte	0x04
	.zero		1


	//   ....[76]....
        /*05b4*/ 	.word	0x00004650
        /*05b8*/ 	.word	0x000000ff
        /*05bc*/ 	.word	0x00000080
        /*05c0*/ 	.short	0x010a
        /*05c2*/ 	.byte	0x0d
	.zero		1


	//   ....[77]....
        /*05c4*/ 	.word	0x000049e0
        /*05c8*/ 	.word	0x000000ff
        /*05cc*/ 	.word	0x00000070
        /*05d0*/ 	.short	0x010b
        /*05d2*/ 	.byte	0x0d
	.zero		1


	//   ....[78]....
        /*05d4*/ 	.word	0x00004a30
        /*05d8*/ 	.word	0x000000ff
        /*05dc*/ 	.word	0x00000000
        /*05e0*/ 	.short	0x0101
        /*05e2*/ 	.byte	0x15
	.zero		1


	//   ....[79]....
        /*05e4*/ 	.word	0x00004ae0
        /*05e8*/ 	.word	0x000000ff
        /*05ec*/ 	.word	0x00000000
        /*05f0*/ 	.short	0x010a
        /*05f2*/ 	.byte	0x04
	.zero		1


	//   ....[80]....
        /*05f4*/ 	.word	0x00004b80
        /*05f8*/ 	.word	0x00000000
        /*05fc*/ 	.word	0x00000000
        /*0600*/ 	.short	0x010a
        /*0602*/ 	.byte	0xff
	.zero		1


	//   ....[81]....
        /*0604*/ 	.word	0x00004ec0
        /*0608*/ 	.word	0x00000000
        /*060c*/ 	.word	0x000000a0
        /*0610*/ 	.short	0x010a
        /*0612*/ 	.byte	0xff
	.zero		1


	//   ....[82]....
        /*0614*/ 	.word	0x00004fd0
        /*0618*/ 	.word	0x00000000
        /*061c*/ 	.word	0x00000000
        /*0620*/ 	.short	0x0101
        /*0622*/ 	.byte	0xff
	.zero		1


	//   ....[83]....
        /*0624*/ 	.word	0x00005910
        /*0628*/ 	.word	0x00000000
        /*062c*/ 	.word	0x00000070
        /*0630*/ 	.short	0x010a
        /*0632*/ 	.byte	0xff
	.zero		1


	//   ....[84]....
        /*0634*/ 	.word	0x00005930
        /*0638*/ 	.word	0x00000011
        /*063c*/ 	.word	0x000000c0
        /*0640*/ 	.short	0x010a
        /*0642*/ 	.byte	0xff
	.zero		1


	//   ....[85]....
        /*0644*/ 	.word	0x00005a40
        /*0648*/ 	.word	0x00000000
        /*064c*/ 	.word	0x00000070
        /*0650*/ 	.short	0x010a
        /*0652*/ 	.byte	0xff
	.zero		1


	//   ....[86]....
        /*0654*/ 	.word	0x00005be0
        /*0658*/ 	.word	0x00000011
        /*065c*/ 	.word	0x000000c0
        /*0660*/ 	.short	0x010a
        /*0662*/ 	.byte	0xff
	.zero		1


	//   ....[87]....
        /*0664*/ 	.word	0x00006580
        /*0668*/ 	.word	0x000000ff
        /*066c*/ 	.word	0x00000000
        /*0670*/ 	.short	0x0101
        /*0672*/ 	.byte	0x05
	.zero		1


	//   ....[88]....
        /*0674*/ 	.word	0x00006920
        /*0678*/ 	.word	0x00000000
        /*067c*/ 	.word	0x00000000
        /*0680*/ 	.short	0x0101
        /*0682*/ 	.byte	0xff
	.zero		1


	//   ....[89]....
        /*0684*/ 	.word	0x00006bc0
        /*0688*/ 	.word	0x00000002
        /*068c*/ 	.word	0x00000110
        /*0690*/ 	.short	0x010a
        /*0692*/ 	.byte	0xff
	.zero		1


	//   ....[90]....
        /*0694*/ 	.word	0x00006c20
        /*0698*/ 	.word	0x00000002
        /*069c*/ 	.word	0x00000038
        /*06a0*/ 	.short	0x010a
        /*06a2*/ 	.byte	0xff
	.zero		1


	//   ....[91]....
        /*06a4*/ 	.word	0x00006c80
        /*06a8*/ 	.word	0x00000002
        /*06ac*/ 	.word	0x00000038
        /*06b0*/ 	.short	0x010a
        /*06b2*/ 	.byte	0xff
	.zero		1


	//   ....[92]....
        /*06b4*/ 	.word	0x00006cd0
        /*06b8*/ 	.word	0x00000002
        /*06bc*/ 	.word	0x000000a0
        /*06c0*/ 	.short	0x010a
        /*06c2*/ 	.byte	0xff
	.zero		1


	//   ....[93]....
        /*06c4*/ 	.word	0x00006d30
        /*06c8*/ 	.word	0x00000000
        /*06cc*/ 	.word	0x00000000
        /*06d0*/ 	.short	0x010a
        /*06d2*/ 	.byte	0xff
	.zero		1


	//   ....[94]....
        /*06d4*/ 	.word	0x00006d90
        /*06d8*/ 	.word	0x00000000
        /*06dc*/ 	.word	0x00000000
        /*06e0*/ 	.short	0x010a
        /*06e2*/ 	.byte	0xff
	.zero		1


	//   ....[95]....
        /*06e4*/ 	.word	0x00006df0
        /*06e8*/ 	.word	0x00000000
        /*06ec*/ 	.word	0x00000000
        /*06f0*/ 	.short	0x010a
        /*06f2*/ 	.byte	0xff
	.zero		1


	//   ....[96]....
        /*06f4*/ 	.word	0x00006e50
        /*06f8*/ 	.word	0x00000000
        /*06fc*/ 	.word	0x00000000
        /*0700*/ 	.short	0x010a
        /*0702*/ 	.byte	0xff
	.zero		1


	//   ....[97]....
        /*0704*/ 	.word	0x00006eb0
        /*0708*/ 	.word	0x00000000
        /*070c*/ 	.word	0x00000000
        /*0710*/ 	.short	0x010a
        /*0712*/ 	.byte	0xff
	.zero		1


	//   ....[98]....
        /*0714*/ 	.word	0x00006f10
        /*0718*/ 	.word	0x00000000
        /*071c*/ 	.word	0x00000000
        /*0720*/ 	.short	0x010a
        /*0722*/ 	.byte	0xff
	.zero		1


	//   ....[99]....
        /*0724*/ 	.word	0x00006f60
        /*0728*/ 	.word	0x00000000
        /*072c*/ 	.word	0x00000100
        /*0730*/ 	.short	0x010a
        /*0732*/ 	.byte	0xff
	.zero		1


	//   ....[100]....
        /*0734*/ 	.word	0x00006fc0
        /*0738*/ 	.word	0x00000000
        /*073c*/ 	.word	0x000000b0
        /*0740*/ 	.short	0x010a
        /*0742*/ 	.byte	0xff
	.zero		1


	//   ....[101]....
        /*0744*/ 	.word	0x00007010
        /*0748*/ 	.word	0x00000000
        /*074c*/ 	.word	0x000000a0
        /*0750*/ 	.short	0x010a
        /*0752*/ 	.byte	0xff
	.zero		1


	//   ....[102]....
        /*0754*/ 	.word	0x00007070
        /*0758*/ 	.word	0x00000000
        /*075c*/ 	.word	0x000000b0
        /*0760*/ 	.short	0x010a
        /*0762*/ 	.byte	0xff
	.zero		1


	//   ....[103]....
        /*0764*/ 	.word	0x000070c0
        /*0768*/ 	.word	0x00000000
        /*076c*/ 	.word	0x000000a0
        /*0770*/ 	.short	0x010a
        /*0772*/ 	.byte	0xff
	.zero		1


	//   ....[104]....
        /*0774*/ 	.word	0x00007120
        /*0778*/ 	.word	0x00000002
        /*077c*/ 	.word	0x000000e0
        /*0780*/ 	.short	0x010a
        /*0782*/ 	.byte	0xff
	.zero		1


	//   ....[105]....
        /*0784*/ 	.word	0x00007180
        /*0788*/ 	.word	0x00000000
        /*078c*/ 	.word	0x00000000
        /*0790*/ 	.short	0x010a
        /*0792*/ 	.byte	0xff
	.zero		1


	//   ....[106]....
        /*0794*/ 	.word	0x000071e0
        /*0798*/ 	.word	0x00000000
        /*079c*/ 	.word	0x00000000
        /*07a0*/ 	.short	0x010a
        /*07a2*/ 	.byte	0xff
	.zero		1


	//   ....[107]....
        /*07a4*/ 	.word	0x00007240
        /*07a8*/ 	.word	0x00000000
        /*07ac*/ 	.word	0x00000000
        /*07b0*/ 	.short	0x010a
        /*07b2*/ 	.byte	0xff
	.zero		1


	//   ....[108]....
        /*07b4*/ 	.word	0x000072a0
        /*07b8*/ 	.word	0x00000000
        /*07bc*/ 	.word	0x00000000
        /*07c0*/ 	.short	0x010a
        /*07c2*/ 	.byte	0xff
	.zero		1


	//   ....[109]....
        /*07c4*/ 	.word	0x00007300
        /*07c8*/ 	.word	0x00000000
        /*07cc*/ 	.word	0x00000000
        /*07d0*/ 	.short	0x010a
        /*07d2*/ 	.byte	0xff
	.zero		1


	//   ....[110]....
        /*07d4*/ 	.word	0x00007350
        /*07d8*/ 	.word	0x00000000
        /*07dc*/ 	.word	0x000000a0
        /*07e0*/ 	.short	0x010a
        /*07e2*/ 	.byte	0xff
	.zero		1


	//   ....[111]....
        /*07e4*/ 	.word	0x000073b0
        /*07e8*/ 	.word	0x00000000
        /*07ec*/ 	.word	0x00000098
        /*07f0*/ 	.short	0x010a
        /*07f2*/ 	.byte	0xff
	.zero		1


	//   ....[112]....
        /*07f4*/ 	.word	0x00007410
        /*07f8*/ 	.word	0x00000000
        /*07fc*/ 	.word	0x00000080
        /*0800*/ 	.short	0x010a
        /*0802*/ 	.byte	0xff
	.zero		1


	//   ....[113]....
        /*0804*/ 	.word	0x00007470
        /*0808*/ 	.word	0x00000000
        /*080c*/ 	.word	0x00000000
        /*0810*/ 	.short	0x010a
        /*0812*/ 	.byte	0xff
	.zero		1


	//   ....[114]....
        /*0814*/ 	.word	0x000074c0
        /*0818*/ 	.word	0x00000000
        /*081c*/ 	.word	0x000000a0
        /*0820*/ 	.short	0x010a
        /*0822*/ 	.byte	0xff
	.zero		1


	//   ....[115]....
        /*0824*/ 	.word	0x00007510
        /*0828*/ 	.word	0x00000000
        /*082c*/ 	.word	0x00000070
        /*0830*/ 	.short	0x010a
        /*0832*/ 	.byte	0xff
	.zero		1


	//   ....[116]....
        /*0834*/ 	.word	0x00007560
        /*0838*/ 	.word	0x00000011
        /*083c*/ 	.word	0x000000c0
        /*0840*/ 	.short	0x010a
        /*0842*/ 	.byte	0xff
	.zero		1


	//----- nvinfo : EIATTR_NUM_MBARRIERS
	.align		4
.L_47:
        /*0844*/ 	.byte	0x03, 0x38
        /*0846*/ 	.short	0x0024


	//----- nvinfo : EIATTR_EXIT_INSTR_OFFSETS
	.align		4
        /*0848*/ 	.byte	0x04, 0x1c
        /*084a*/ 	.short	(.L_49 - .L_48)


	//   ....[0]....
.L_48:
        /*084c*/ 	.word	0x00002830


	//   ....[1]....
        /*0850*/ 	.word	0x00002d20


	//   ....[2]....
        /*0854*/ 	.word	0x00002d80


	//   ....[3]....
        /*0858*/ 	.word	0x00003e90


	//   ....[4]....
        /*085c*/ 	.word	0x00004bb0


	//   ....[5]....
        /*0860*/ 	.word	0x00004bf0


	//   ....[6]....
        /*0864*/ 	.word	0x00006ad0


	//   ....[7]....
        /*0868*/ 	.word	0x00006b50


	//   ....[8]....
        /*086c*/ 	.word	0x00006b80


	//   ....[9]....
        /*0870*/ 	.word	0x00006bb0


	//----- nvinfo : EIATTR_MAX_THREADS
	.align		4
.L_49:
        /*0874*/ 	.byte	0x04, 0x05
        /*0876*/ 	.short	(.L_51 - .L_50)
.L_50:
        /*0878*/ 	.word	0x00000100
        /*087c*/ 	.word	0x00000001
        /*0880*/ 	.word	0x00000001


	//----- nvinfo : EIATTR_CRS_STACK_SIZE
	.align		4
.L_51:
        /*0884*/ 	.byte	0x04, 0x1e
        /*0886*/ 	.short	(.L_53 - .L_52)
.L_52:
        /*0888*/ 	.word	0x00000000


	//----- nvinfo : EIATTR_CBANK_PARAM_SIZE
	.align		4
.L_53:
        /*088c*/ 	.byte	0x03, 0x19
        /*088e*/ 	.short	0x0800


	//----- nvinfo : EIATTR_PARAM_CBANK
	.align		4
        /*0890*/ 	.byte	0x04, 0x0a
        /*0892*/ 	.short	(.L_55 - .L_54)
	.align		4
.L_54:
        /*0894*/ 	.word	index@(.nv.constant0._ZN7cutlass13device_kernelINS_4gemm6kernel13GemmUniversalIN4cute5tupleIJiiiiEEENS1_10collective13CollectiveMmaINS1_35MainloopSm100TmaUmmaWarpSpecializedILi7ELi2ELi4ENS5_IJNS4_1CILi1EEESB_SB_EEEEENS5_IJNSA_ILi64EEENSA_ILi48EEENSA_ILi128EEEEEENS_10bfloat16_tENS5_IJlSB_lEEESI_SJ_NS4_8TiledMMAINS4_8MMA_AtomIJNS4_20SM100_MMA_F16BF16_SSISI_SI_fLi64ELi48ELNS4_4UMMA5MajorE0ELSO_0ELNSN_7ScaleInE0ELSP_0EEEEEENS4_6LayoutISC_NS5_IJNSA_ILi0EEEST_ST_EEEEENS5_IJNS4_10UnderscoreESW_SW_EEEEENS4_13SM90_TMA_LOADENS4_14ComposedLayoutINS4_7SwizzleILi3ELi4ELi3EEENS4_18smem_ptr_flag_bitsILi16EEENSS_INS5_IJNSA_ILi8EEESE_EEENS5_IJSE_SB_EEEEEEEvNS4_8identityESZ_S19_vS1A_EENS_8epilogue10collective18CollectiveEpilogueINS1C_23Sm100TmaWarpSpecializedILi2ELi1ELi24ELb1ELb0EEEJSH_NS5_IJNSS_ISE_SB_EENSS_ISF_SB_EEEEESI_SJ_SI_SJ_NS1C_6fusion15FusionCallbacksIS1G_NS1K_17LinearCombinationISI_fSI_fLNS_15FloatRoundStyleE2EEESH_S1J_JEEENS4_5SM1004TMEM4LOAD26SM100_TMEM_LOAD_16dp256b2xESZ_NS10_INS11_ILi1ELi4ELi3EEES14_NSS_INS5_IJS15_NSA_ILi16EEEEEENS5_IJS1V_SB_EEEEEEENS4_17SM75_U32x4_LDSM_NENS4_14SM90_TMA_STOREES1Z_NS4_17SM90_U32x4_STSM_NENS4_39AutoVectorizingCopyWithAssumedAlignmentILi128EEEEEEvvEEEEvNT_6ParamsE)
        /*0898*/ 	.short	0x0380
        /*089a*/ 	.short	0x0800


	//----- nvinfo : EIATTR_SW_WAR
	.align		4
.L_55:
        /*089c*/ 	.byte	0x04, 0x36
        /*089e*/ 	.short	(.L_57 - .L_56)
.L_56:
        /*08a0*/ 	.word	0x00000008
.L_57:


//--------------------- .nv.callgraph             --------------------------
	.section	.nv.callgraph,"",@"SHT_CUDA_CALLGRAPH"
	.align	4
	.sectionentsize	8
	.align		4
        /*0000*/ 	.word	0x00000000
	.align		4
        /*0004*/ 	.word	0xffffffff
	.align		4
        /*0008*/ 	.word	index@(_ZN7cutlass13device_kernelINS_4gemm6kernel13GemmUniversalIN4cute5tupleIJiiiiEEENS1_10collective13CollectiveMmaINS1_35MainloopSm100TmaUmmaWarpSpecializedILi7ELi2ELi4ENS5_IJNS4_1CILi1EEESB_SB_EEEEENS5_IJNSA_ILi64EEENSA_ILi48EEENSA_ILi128EEEEEENS_10bfloat16_tENS5_IJlSB_lEEESI_SJ_NS4_8TiledMMAINS4_8MMA_AtomIJNS4_20SM100_MMA_F16BF16_SSISI_SI_fLi64ELi48ELNS4_4UMMA5MajorE0ELSO_0ELNSN_7ScaleInE0ELSP_0EEEEEENS4_6LayoutISC_NS5_IJNSA_ILi0EEEST_ST_EEEEENS5_IJNS4_10UnderscoreESW_SW_EEEEENS4_13SM90_TMA_LOADENS4_14ComposedLayoutINS4_7SwizzleILi3ELi4ELi3EEENS4_18smem_ptr_flag_bitsILi16EEENSS_INS5_IJNSA_ILi8EEESE_EEENS5_IJSE_SB_EEEEEEEvNS4_8identityESZ_S19_vS1A_EENS_8epilogue10collective18CollectiveEpilogueINS1C_23Sm100TmaWarpSpecializedILi2ELi1ELi24ELb1ELb0EEEJSH_NS5_IJNSS_ISE_SB_EENSS_ISF_SB_EEEEESI_SJ_SI_SJ_NS1C_6fusion15FusionCallbacksIS1G_NS1K_17LinearCombinationISI_fSI_fLNS_15FloatRoundStyleE2EEESH_S1J_JEEENS4_5SM1004TMEM4LOAD26SM100_TMEM_LOAD_16dp256b2xESZ_NS10_INS11_ILi1ELi4ELi3EEES14_NSS_INS5_IJS15_NSA_ILi16EEEEEENS5_IJS1V_SB_EEEEEEENS4_17SM75_U32x4_LDSM_NENS4_14SM90_TMA_STOREES1Z_NS4_17SM90_U32x4_STSM_NENS4_39AutoVectorizingCopyWithAssumedAlignmentILi128EEEEEEvvEEEEvNT_6ParamsE)
	.align		4
        /*000c*/ 	.word	index@(__assertfail)
	.align		4
        /*0010*/ 	.word	0x00000000
	.align		4
        /*0014*/ 	.word	0xfffffffe
	.align		4
        /*0018*/ 	.word	0x00000000
	.align		4
        /*001c*/ 	.word	0xfffffffd
	.align		4
        /*0020*/ 	.word	0x00000000
	.align		4
        /*0024*/ 	.word	0xfffffffc


//--------------------- .nv.constant4             --------------------------
	.section	.nv.constant4,"a",@progbits
	.align	8
	.align		8
.nv.constant4:
        /*0000*/ 	.dword	__assertfail
	.align		8
        /*0008*/ 	.dword	__unnamed_1
	.align		8
        /*0010*/ 	.dword	__unnamed_2
	.align		8
        /*0018*/ 	.dword	_ZN39_INTERNAL_050ab1a7_4_k_cu_786d8afe_87374cuda3std3__45__cpo5beginE
	.align		8
        /*0020*/ 	.dword	_ZN39_INTERNAL_050ab1a7_4_k_cu_786d8afe_87374cuda3std3__45__cpo3endE
	.align		8
        /*0028*/ 	.dword	_ZN39_INTERNAL_050ab1a7_4_k_cu_786d8afe_87374cuda3std3__45__cpo6cbeginE
	.align		8
        /*0030*/ 	.dword	_ZN39_INTERNAL_050ab1a7_4_k_cu_786d8afe_87374cuda3std3__45__cpo4cendE
	.align		8
        /*0038*/ 	.dword	_ZN39_INTERNAL_050ab1a7_4_k_cu_786d8afe_87374cuda3std3__441_GLOBAL__N__050ab1a7_4_k_cu_786d8afe_87376ignoreE
	.align		8
        /*0040*/ 	.dword	_ZN39_INTERNAL_050ab1a7_4_k_cu_786d8afe_87374cuda3std3__419piecewise_constructE
	.align		8
        /*0048*/ 	.dword	_ZN39_INTERNAL_050ab1a7_4_k_cu_786d8afe_87374cuda3std3__48in_placeE
	.align		8
        /*0050*/ 	.dword	_ZN39_INTERNAL_050ab1a7_4_k_cu_786d8afe_87374cuda3std6ranges3__45__cpo4swapE
	.align		8
        /*0058*/ 	.dword	_ZN39_INTERNAL_050ab1a7_4_k_cu_786d8afe_87374cuda3std6ranges3__45__cpo9iter_moveE
	.align		8
        /*0060*/ 	.dword	_ZN39_INTERNAL_050ab1a7_4_k_cu_786d8afe_87374cute7productE
	.align		8
        /*0068*/ 	.dword	_ZN39_INTERNAL_050ab1a7_4_k_cu_786d8afe_87374cute1_E
	.align		8
        /*0070*/ 	.dword	$str$25
	.align		8
        /*0078*/ 	.dword	$str$26
	.align		8
        /*0080*/ 	.dword	$str$27
	.align		8
        /*0088*/ 	.dword	$str$28


//--------------------- .text._ZN7cutlass13device_kernelINS_4gemm6kernel13GemmUniversalIN4cute5tupleIJiiiiEEENS1_10collective13CollectiveMmaINS1_35MainloopSm100TmaUmmaWarpSpecializedILi7ELi2ELi4ENS5_IJNS4_1CILi1EEESB_SB_EEEEENS5_IJNSA_ILi64EEENSA_ILi48EEENSA_ILi128EEEEEENS_10bfloat16_tENS5_IJlSB_lEEESI_SJ_NS4_8TiledMMAINS4_8MMA_AtomIJNS4_20SM100_MMA_F16BF16_SSISI_SI_fLi64ELi48ELNS4_4UMMA5MajorE0ELSO_0ELNSN_7ScaleInE0ELSP_0EEEEEENS4_6LayoutISC_NS5_IJNSA_ILi0EEEST_ST_EEEEENS5_IJNS4_10UnderscoreESW_SW_EEEEENS4_13SM90_TMA_LOADENS4_14ComposedLayoutINS4_7SwizzleILi3ELi4ELi3EEENS4_18smem_ptr_flag_bitsILi16EEENSS_INS5_IJNSA_ILi8EEESE_EEENS5_IJSE_SB_EEEEEEEvNS4_8identityESZ_S19_vS1A_EENS_8epilogue10collective18CollectiveEpilogueINS1C_23Sm100TmaWarpSpecializedILi2ELi1ELi24ELb1ELb0EEEJSH_NS5_IJNSS_ISE_SB_EENSS_ISF_SB_EEEEESI_SJ_SI_SJ_NS1C_6fusion15FusionCallbacksIS1G_NS1K_17LinearCombinationISI_fSI_fLNS_15FloatRoundStyleE2EEESH_S1J_JEEENS4_5SM1004TMEM4LOAD26SM100_TMEM_LOAD_16dp256b2xESZ_NS10_INS11_ILi1ELi4ELi3EEES14_NSS_INS5_IJS15_NSA_ILi16EEEEEENS5_IJS1V_SB_EEEEEEENS4_17SM75_U32x4_LDSM_NENS4_14SM90_TMA_STOREES1Z_NS4_17SM90_U32x4_STSM_NENS4_39AutoVectorizingCopyWithAssumedAlignmentILi128EEEEEEvvEEEEvNT_6ParamsE --------------------------
	.section	.text._ZN7cutlass13device_kernelINS_4gemm6kernel13GemmUniversalIN4cute5tupleIJiiiiEEENS1_10collective13CollectiveMmaINS1_35MainloopSm100TmaUmmaWarpSpecializedILi7ELi2ELi4ENS5_IJNS4_1CILi1EEESB_SB_EEEEENS5_IJNSA_ILi64EEENSA_ILi48EEENSA_ILi128EEEEEENS_10bfloat16_tENS5_IJlSB_lEEESI_SJ_NS4_8TiledMMAINS4_8MMA_AtomIJNS4_20SM100_MMA_F16BF16_SSISI_SI_fLi64ELi48ELNS4_4UMMA5MajorE0ELSO_0ELNSN_7ScaleInE0ELSP_0EEEEEENS4_6LayoutISC_NS5_IJNSA_ILi0EEEST_ST_EEEEENS5_IJNS4_10UnderscoreESW_SW_EEEEENS4_13SM90_TMA_LOADENS4_14ComposedLayoutINS4_7SwizzleILi3ELi4ELi3EEENS4_18smem_ptr_flag_bitsILi16EEENSS_INS5_IJNSA_ILi8EEESE_EEENS5_IJSE_SB_EEEEEEEvNS4_8identityESZ_S19_vS1A_EENS_8epilogue10collective18CollectiveEpilogueINS1C_23Sm100TmaWarpSpecializedILi2ELi1ELi24ELb1ELb0EEEJSH_NS5_IJNSS_ISE_SB_EENSS_ISF_SB_EEEEESI_SJ_SI_SJ_NS1C_6fusion15FusionCallbacksIS1G_NS1K_17LinearCombinationISI_fSI_fLNS_15FloatRoundStyleE2EEESH_S1J_JEEENS4_5SM1004TMEM4LOAD26SM100_TMEM_LOAD_16dp256b2xESZ_NS10_INS11_ILi1ELi4ELi3EEES14_NSS_INS5_IJS15_NSA_ILi16EEEEEENS5_IJS1V_SB_EEEEEEENS4_17SM75_U32x4_LDSM_NENS4_14SM90_TMA_STOREES1Z_NS4_17SM90_U32x4_STSM_NENS4_39AutoVectorizingCopyWithAssumedAlignmentILi128EEEEEEvvEEEEvNT_6ParamsE,"ax",@progbits
	.align	128
.text._ZN7cutlass13device_kernelINS_4gemm6kernel13GemmUniversalIN4cute5tupleIJiiiiEEENS1_10collective13CollectiveMmaINS1_35MainloopSm100TmaUmmaWarpSpecializedILi7ELi2ELi4ENS5_IJNS4_1CILi1EEESB_SB_EEEEENS5_IJNSA_ILi64EEENSA_ILi48EEENSA_ILi128EEEEEENS_10bfloat16_tENS5_IJlSB_lEEESI_SJ_NS4_8TiledMMAINS4_8MMA_AtomIJNS4_20SM100_MMA_F16BF16_SSISI_SI_fLi64ELi48ELNS4_4UMMA5MajorE0ELSO_0ELNSN_7ScaleInE0ELSP_0EEEEEENS4_6LayoutISC_NS5_IJNSA_ILi0EEEST_ST_EEEEENS5_IJNS4_10UnderscoreESW_SW_EEEEENS4_13SM90_TMA_LOADENS4_14ComposedLayoutINS4_7SwizzleILi3ELi4ELi3EEENS4_18smem_ptr_flag_bitsILi16EEENSS_INS5_IJNSA_ILi8EEESE_EEENS5_IJSE_SB_EEEEEEEvNS4_8identityESZ_S19_vS1A_EENS_8epilogue10collective18CollectiveEpilogueINS1C_23Sm100TmaWarpSpecializedILi2ELi1ELi24ELb1ELb0EEEJSH_NS5_IJNSS_ISE_SB_EENSS_ISF_SB_EEEEESI_SJ_SI_SJ_NS1C_6fusion15FusionCallbacksIS1G_NS1K_17LinearCombinationISI_fSI_fLNS_15FloatRoundStyleE2EEESH_S1J_JEEENS4_5SM1004TMEM4LOAD26SM100_TMEM_LOAD_16dp256b2xESZ_NS10_INS11_ILi1ELi4ELi3EEES14_NSS_INS5_IJS15_NSA_ILi16EEEEEENS5_IJS1V_SB_EEEEEEENS4_17SM75_U32x4_LDSM_NENS4_14SM90_TMA_STOREES1Z_NS4_17SM90_U32x4_STSM_NENS4_39AutoVectorizingCopyWithAssumedAlignmentILi128EEEEEEvvEEEEvNT_6ParamsE:
        .type           _ZN7cutlass13device_kernelINS_4gemm6kernel13GemmUniversalIN4cute5tupleIJiiiiEEENS1_10collective13CollectiveMmaINS1_35MainloopSm100TmaUmmaWarpSpecializedILi7ELi2ELi4ENS5_IJNS4_1CILi1EEESB_SB_EEEEENS5_IJNSA_ILi64EEENSA_ILi48EEENSA_ILi128EEEEEENS_10bfloat16_tENS5_IJlSB_lEEESI_SJ_NS4_8TiledMMAINS4_8MMA_AtomIJNS4_20SM100_MMA_F16BF16_SSISI_SI_fLi64ELi48ELNS4_4UMMA5MajorE0ELSO_0ELNSN_7ScaleInE0ELSP_0EEEEEENS4_6LayoutISC_NS5_IJNSA_ILi0EEEST_ST_EEEEENS5_IJNS4_10UnderscoreESW_SW_EEEEENS4_13SM90_TMA_LOADENS4_14ComposedLayoutINS4_7SwizzleILi3ELi4ELi3EEENS4_18smem_ptr_flag_bitsILi16EEENSS_INS5_IJNSA_ILi8EEESE_EEENS5_IJSE_SB_EEEEEEEvNS4_8identityESZ_S19_vS1A_EENS_8epilogue10collective18CollectiveEpilogueINS1C_23Sm100TmaWarpSpecializedILi2ELi1ELi24ELb1ELb0EEEJSH_NS5_IJNSS_ISE_SB_EENSS_ISF_SB_EEEEESI_SJ_SI_SJ_NS1C_6fusion15FusionCallbacksIS1G_NS1K_17LinearCombinationISI_fSI_fLNS_15FloatRoundStyleE2EEESH_S1J_JEEENS4_5SM1004TMEM4LOAD26SM100_TMEM_LOAD_16dp256b2xESZ_NS10_INS11_ILi1ELi4ELi3EEES14_NSS_INS5_IJS15_NSA_ILi16EEEEEENS5_IJS1V_SB_EEEEEEENS4_17SM75_U32x4_LDSM_NENS4_14SM90_TMA_STOREES1Z_NS4_17SM90_U32x4_STSM_NENS4_39AutoVectorizingCopyWithAssumedAlignmentILi128EEEEEEvvEEEEvNT_6ParamsE,@function
        .size           _ZN7cutlass13device_kernelINS_4gemm6kernel13GemmUniversalIN4cute5tupleIJiiiiEEENS1_10collective13CollectiveMmaINS1_35MainloopSm100TmaUmmaWarpSpecializedILi7ELi2ELi4ENS5_IJNS4_1CILi1EEESB_SB_EEEEENS5_IJNSA_ILi64EEENSA_ILi48EEENSA_ILi128EEEEEENS_10bfloat16_tENS5_IJlSB_lEEESI_SJ_NS4_8TiledMMAINS4_8MMA_AtomIJNS4_20SM100_MMA_F16BF16_SSISI_SI_fLi64ELi48ELNS4_4UMMA5MajorE0ELSO_0ELNSN_7ScaleInE0ELSP_0EEEEEENS4_6LayoutISC_NS5_IJNSA_ILi0EEEST_ST_EEEEENS5_IJNS4_10UnderscoreESW_SW_EEEEENS4_13SM90_TMA_LOADENS4_14ComposedLayoutINS4_7SwizzleILi3ELi4ELi3EEENS4_18smem_ptr_flag_bitsILi16EEENSS_INS5_IJNSA_ILi8EEESE_EEENS5_IJSE_SB_EEEEEEEvNS4_8identityESZ_S19_vS1A_EENS_8epilogue10collective18CollectiveEpilogueINS1C_23Sm100TmaWarpSpecializedILi2ELi1ELi24ELb1ELb0EEEJSH_NS5_IJNSS_ISE_SB_EENSS_ISF_SB_EEEEESI_SJ_SI_SJ_NS1C_6fusion15FusionCallbacksIS1G_NS1K_17LinearCombinationISI_fSI_fLNS_15FloatRoundStyleE2EEESH_S1J_JEEENS4_5SM1004TMEM4LOAD26SM100_TMEM_LOAD_16dp256b2xESZ_NS10_INS11_ILi1ELi4ELi3EEES14_NSS_INS5_IJS15_NSA_ILi16EEEEEENS5_IJS1V_SB_EEEEEEENS4_17SM75_U32x4_LDSM_NENS4_14SM90_TMA_STOREES1Z_NS4_17SM90_U32x4_STSM_NENS4_39AutoVectorizingCopyWithAssumedAlignmentILi128EEEEEEvvEEEEvNT_6ParamsE,(.L_x_148 - _ZN7cutlass13device_kernelINS_4gemm6kernel13GemmUniversalIN4cute5tupleIJiiiiEEENS1_10collective13CollectiveMmaINS1_35MainloopSm100TmaUmmaWarpSpecializedILi7ELi2ELi4ENS5_IJNS4_1CILi1EEESB_SB_EEEEENS5_IJNSA_ILi64EEENSA_ILi48EEENSA_ILi128EEEEEENS_10bfloat16_tENS5_IJlSB_lEEESI_SJ_NS4_8TiledMMAINS4_8MMA_AtomIJNS4_20SM100_MMA_F16BF16_SSISI_SI_fLi64ELi48ELNS4_4UMMA5MajorE0ELSO_0ELNSN_7ScaleInE0ELSP_0EEEEEENS4_6LayoutISC_NS5_IJNSA_ILi0EEEST_ST_EEEEENS5_IJNS4_10UnderscoreESW_SW_EEEEENS4_13SM90_TMA_LOADENS4_14ComposedLayoutINS4_7SwizzleILi3ELi4ELi3EEENS4_18smem_ptr_flag_bitsILi16EEENSS_INS5_IJNSA_ILi8EEESE_EEENS5_IJSE_SB_EEEEEEEvNS4_8identityESZ_S19_vS1A_EENS_8epilogue10collective18CollectiveEpilogueINS1C_23Sm100TmaWarpSpecializedILi2ELi1ELi24ELb1ELb0EEEJSH_NS5_IJNSS_ISE_SB_EENSS_ISF_SB_EEEEESI_SJ_SI_SJ_NS1C_6fusion15FusionCallbacksIS1G_NS1K_17LinearCombinationISI_fSI_fLNS_15FloatRoundStyleE2EEESH_S1J_JEEENS4_5SM1004TMEM4LOAD26SM100_TMEM_LOAD_16dp256b2xESZ_NS10_INS11_ILi1ELi4ELi3EEES14_NSS_INS5_IJS15_NSA_ILi16EEEEEENS5_IJS1V_SB_EEEEEEENS4_17SM75_U32x4_LDSM_NENS4_14SM90_TMA_STOREES1Z_NS4_17SM90_U32x4_STSM_NENS4_39AutoVectorizingCopyWithAssumedAlignmentILi128EEEEEEvvEEEEvNT_6ParamsE)
        .other          _ZN7cutlass13device_kernelINS_4gemm6kernel13GemmUniversalIN4cute5tupleIJiiiiEEENS1_10collective13CollectiveMmaINS1_35MainloopSm100TmaUmmaWarpSpecializedILi7ELi2ELi4ENS5_IJNS4_1CILi1EEESB_SB_EEEEENS5_IJNSA_ILi64EEENSA_ILi48EEENSA_ILi128EEEEEENS_10bfloat16_tENS5_IJlSB_lEEESI_SJ_NS4_8TiledMMAINS4_8MMA_AtomIJNS4_20SM100_MMA_F16BF16_SSISI_SI_fLi64ELi48ELNS4_4UMMA5MajorE0ELSO_0ELNSN_7ScaleInE0ELSP_0EEEEEENS4_6LayoutISC_NS5_IJNSA_ILi0EEEST_ST_EEEEENS5_IJNS4_10UnderscoreESW_SW_EEEEENS4_13SM90_TMA_LOADENS4_14ComposedLayoutINS4_7SwizzleILi3ELi4ELi3EEENS4_18smem_ptr_flag_bitsILi16EEENSS_INS5_IJNSA_ILi8EEESE_EEENS5_IJSE_SB_EEEEEEEvNS4_8identityESZ_S19_vS1A_EENS_8epilogue10collective18CollectiveEpilogueINS1C_23Sm100TmaWarpSpecializedILi2ELi1ELi24ELb1ELb0EEEJSH_NS5_IJNSS_ISE_SB_EENSS_ISF_SB_EEEEESI_SJ_SI_SJ_NS1C_6fusion15FusionCallbacksIS1G_NS1K_17LinearCombinationISI_fSI_fLNS_15FloatRoundStyleE2EEESH_S1J_JEEENS4_5SM1004TMEM4LOAD26SM100_TMEM_LOAD_16dp256b2xESZ_NS10_INS11_ILi1ELi4ELi3EEES14_NSS_INS5_IJS15_NSA_ILi16EEEEEENS5_IJS1V_SB_EEEEEEENS4_17SM75_U32x4_LDSM_NENS4_14SM90_TMA_STOREES1Z_NS4_17SM90_U32x4_STSM_NENS4_39AutoVectorizingCopyWithAssumedAlignmentILi128EEEEEEvvEEEEvNT_6ParamsE,@"STO_CUDA_ENTRY STV_DEFAULT"
_ZN7cutlass13device_kernelINS_4gemm6kernel13GemmUniversalIN4cute5tupleIJiiiiEEENS1_10collective13CollectiveMmaINS1_35MainloopSm100TmaUmmaWarpSpecializedILi7ELi2ELi4ENS5_IJNS4_1CILi1EEESB_SB_EEEEENS5_IJNSA_ILi64EEENSA_ILi48EEENSA_ILi128EEEEEENS_10bfloat16_tENS5_IJlSB_lEEESI_SJ_NS4_8TiledMMAINS4_8MMA_AtomIJNS4_20SM100_MMA_F16BF16_SSISI_SI_fLi64ELi48ELNS4_4UMMA5MajorE0ELSO_0ELNSN_7ScaleInE0ELSP_0EEEEEENS4_6LayoutISC_NS5_IJNSA_ILi0EEEST_ST_EEEEENS5_IJNS4_10UnderscoreESW_SW_EEEEENS4_13SM90_TMA_LOADENS4_14ComposedLayoutINS4_7SwizzleILi3ELi4ELi3EEENS4_18smem_ptr_flag_bitsILi16EEENSS_INS5_IJNSA_ILi8EEESE_EEENS5_IJSE_SB_EEEEEEEvNS4_8identityESZ_S19_vS1A_EENS_8epilogue10collective18CollectiveEpilogueINS1C_23Sm100TmaWarpSpecializedILi2ELi1ELi24ELb1ELb0EEEJSH_NS5_IJNSS_ISE_SB_EENSS_ISF_SB_EEEEESI_SJ_SI_SJ_NS1C_6fusion15FusionCallbacksIS1G_NS1K_17LinearCombinationISI_fSI_fLNS_15FloatRoundStyleE2EEESH_S1J_JEEENS4_5SM1004TMEM4LOAD26SM100_TMEM_LOAD_16dp256b2xESZ_NS10_INS11_ILi1ELi4ELi3EEES14_NSS_INS5_IJS15_NSA_ILi16EEEEEENS5_IJS1V_SB_EEEEEEENS4_17SM75_U32x4_LDSM_NENS4_14SM90_TMA_STOREES1Z_NS4_17SM90_U32x4_STSM_NENS4_39AutoVectorizingCopyWithAssumedAlignmentILi128EEEEEEvvEEEEvNT_6ParamsE:
[----:B------:R-:W1:Y:S01]  /*0000*/  LDC R1, c[0x0][0x37c] ;  /* 0x0000df00ff017b82 */ /* 0x000e620000000800 */
[----:B------:R-:W2:Y:S01]  /*0010*/  S2R R89, SR_TID.X ;  /* 0x0000000000597919 */ /* 0x000ea20000002100 */
[----:B------:R-:W3:Y:S01]  /*0020*/  LDCU.64 UR4, c[0x0][0x890] ;  /* 0x00011200ff0477ac */ /* 0x000ee20008000a00 */
[----:B------:R-:W-:Y:S02]  /*0030*/  PRMT R78, RZ, 0x7610, R78 ;  /* 0x00007610ff4e7816 */ /* 0x000fe4000000004e */
[----:B------:R-:W-:Y:S01]  /*0040*/  ELECT P5, URZ, PT ;  /* 0x0000000000ff782f */ /* 0x000fe200038a0000 */
[----:B------:R-:W4:Y:S01]  /*0050*/  LDCU.64 UR40, c[0x0][0x358] ;  /* 0x00006b00ff2877ac */ /* 0x000f220008000a00 */
[----:B---3--:R-:W-:-:S04]  /*0060*/  UISETP.NE.U32.AND UP0, UPT, UR4, URZ, UPT ;  /* 0x000000ff0400728c */ /* 0x008fc8000bf05070 */
[----:B------:R-:W-:Y:S01]  /*0070*/  UISETP.NE.AND.EX UP0, UPT, UR5, URZ, UPT, UP0 ;  /* 0x000000ff0500728c */ /* 0x000fe2000bf05300 */
[----:B--2---:R-:W-:-:S05]  /*0080*/  SHF.R.U32.HI R83, RZ, 0x5, R89 ;  /* 0x00000005ff537819 */ /* 0x004fca0000011659 */
[----:B------:R-:W2:Y:S02]  /*0090*/  SHFL.IDX PT, R0, R83, RZ, 0x1f ;  /* 0x00001fff53007589 */ /* 0x000ea400000e0000 */
[----:B--2---:R-:W-:Y:S01]  /*00a0*/  R2UR UR8, R0 ;  /* 0x00000000000872ca */ /* 0x004fe200000e0000 */
[----:B-1--4-:R-:W-:-:S14]  /*00b0*/  BRA.U UP0, `(.L_x_0) ;  /* 0x00000001002c7547 */ /* 0x012fdc000b800000 */
[----:B------:R-:W1:Y:S02]  /*00c0*/  LDCU.64 UR6, c[0x0][0x888] ;  /* 0x00011100ff0677ac */ /* 0x000e640008000a00 */
[----:B-1----:R-:W-:-:S04]  /*00d0*/  UISETP.NE.U32.AND UP0, UPT, UR6, URZ, UPT ;  /* 0x000000ff0600728c */ /* 0x002fc8000bf05070 */
[----:B------:R-:W-:-:S09]  /*00e0*/  UISETP.NE.AND.EX UP0, UPT, UR7, URZ, UPT, UP0 ;  /* 0x000000ff0700728c */ /* 0x000fd2000bf05300 */
[----:B------:R-:W-:Y:S05]  /*00f0*/  BRA.U !UP0, `(.L_x_1) ;  /* 0x0000000108107547 */ /* 0x000fea000b800000 */
[----:B------:R-:W1:Y:S02]  /*0100*/  LDC.64 R2, c[0x0][0x888] ;  /* 0x00022200ff027b82 */ /* 0x000e640000000a00 */
[----:B-1----:R1:W5:Y:S01]  /*0110*/  LDG.E R51, desc[UR40][R2.64] ;  /* 0x0000002802337981 */ /* 0x002362000c1e1900 */
[----:B------:R-:W-:Y:S01]  /*0120*/  HFMA2 R78, -RZ, RZ, 0, 5.9604644775390625e-08 ;  /* 0x00000001ff4e7431 */ /* 0x000fe200000001ff */
[----:B------:R-:W-:Y:S05]  /*0130*/  BRA `(.L_x_0) ;  /* 0x00000000000c7947 */ /* 0x000fea0003800000 */
.L_x_1:
[----:B------:R-:W1:Y:S01]  /*0140*/  LDCU UR6, c[0x0][0x880] ;  /* 0x00011000ff0677ac */ /* 0x000e620008000800 */
[----:B------:R-:W-:Y:S01]  /*0150*/  HFMA2 R78, -RZ, RZ, 0, 5.9604644775390625e-08 ;  /* 0x00000001ff4e7431 */ /* 0x000fe200000001ff */
[----:B-1----:R-:W-:-:S07]  /*0160*/  MOV R51, UR6 ;  /* 0x0000000600337c02 */ /* 0x002fce0008000f00 */
.L_x_0:
[----:B------:R-:W2:Y:S02]  /*0170*/  LDCU.64 UR6, c[0x0][0x8b0] ;  /* 0x00011600ff0677ac */ /* 0x000ea40008000a00 */
[----:B--2---:R-:W-:-:S04]  /*0180*/  UISETP.NE.U32.AND UP0, UPT, UR6, URZ, UPT ;  /* 0x000000ff0600728c */ /* 0x004fc8000bf05070 */
[----:B------:R-:W-:-:S09]  /*0190*/  UISETP.NE.AND.EX UP0, UPT, UR7, URZ, UPT, UP0 ;  /* 0x000000ff0700728c */ /* 0x000fd2000bf05300 */
[----:B------:R-:W-:Y:S05]  /*01a0*/  BRA.U UP0, `(.L_x_2) ;  /* 0x0000000100247547 */ /* 0x000fea000b800000 */
[----:B------:R-:W2:Y:S02]  /*01b0*/  LDCU.64 UR6, c[0x0][0x8a8] ;  /* 0x00011500ff0677ac */ /* 0x000ea40008000a00 */
[----:B--2---:R-:W-:-:S04]  /*01c0*/  UISETP.NE.U32.AND UP0, UPT, UR6, URZ, UPT ;  /* 0x000000ff0600728c */ /* 0x004fc8000bf05070 */
[----:B------:R-:W-:-:S09]  /*01d0*/  UISETP.NE.AND.EX UP0, UPT, UR7, URZ, UPT, UP0 ;  /* 0x000000ff0700728c */ /* 0x000fd2000bf05300 */
[----:B------:R-:W-:Y:S05]  /*01e0*/  BRA.U !UP0, `(.L_x_3) ;  /* 0x00000001080c7547 */ /* 0x000fea000b800000 */
[----:B-1----:R-:W1:Y:S02]  /*01f0*/  LDC.64 R2, c[0x0][0x8a8] ;  /* 0x00022a00ff027b82 */ /* 0x002e640000000a00 */
[----:B-1----:R2:W5:Y:S01]  /*0200*/  LDG.E R50, desc[UR40][R2.64] ;  /* 0x0000002802327981 */ /* 0x002562000c1e1900 */
[----:B------:R-:W-:Y:S05]  /*0210*/  BRA `(.L_x_2) ;  /* 0x0000000000087947 */ /* 0x000fea0003800000 */
.L_x_3:
[----:B------:R-:W2:Y:S02]  /*0220*/  LDCU UR6, c[0x0][0x8a0] ;  /* 0x00011400ff0677ac */ /* 0x000ea40008000800 */
[----:B--2---:R-:W-:Y:S02]  /*0230*/  MOV R50, UR6 ;  /* 0x0000000600327c02 */ /* 0x004fe40008000f00 */
.L_x_2:
[----:B------:R-:W-:Y:S01]  /*0240*/  IMAD.U32 R0, RZ, RZ, UR8 ;  /* 0x00000008ff007e24 */ /* 0x000fe2000f8e00ff */
[----:B------:R-:W-:Y:S04]  /*0250*/  BSSY.RECONVERGENT B0, `(.L_x_4) ;  /* 0x000000c000007945 */ /* 0x000fe80003800200 */
[C---:B------:R-:W-:Y:S02]  /*0260*/  ISETP.NE.OR P1, PT, R0.reuse, 0x1, !P5 ;  /* 0x000000010000780c */ /* 0x040fe40006f25670 */
[----:B------:R-:W-:-:S11]  /*0270*/  ISETP.NE.OR P0, PT, R0, 0x3, !P5 ;  /* 0x000000030000780c */ /* 0x000fd60006f05670 */
[----:B------:R-:W-:Y:S05]  /*0280*/  @P1 BRA `(.L_x_5) ;  /* 0x0000000000201947 */ /* 0x000fea0003800000 */
[----:B------:R-:W3:Y:S02]  /*0290*/  LDCU.64 UR6, c[0x0][0x348] ;  /* 0x00006900ff0677ac */ /* 0x000ee40008000a00 */
[----:B---3--:R-:W-:Y:S02]  /*02a0*/  UIADD3 UR10, UP1, UPT, UR6, 0x80, URZ ;  /* 0x00000080060a7890 */ /* 0x008fe4000ff3e0ff */
[----:B------:R-:W-:Y:S02]  /*02b0*/  UIADD3 UR6, UP0, UPT, UR6, 0x180, URZ ;  /* 0x0000018006067890 */ /* 0x000fe4000ff1e0ff */
[----:B------:R-:W-:Y:S02]  /*02c0*/  UIADD3.X UR11, UPT, UPT, URZ, UR7, URZ, UP1, !UPT ;  /* 0x00000007ff0b7290 */ /* 0x000fe40008ffe4ff */
[----:B------:R-:W-:-:S07]  /*02d0*/  UIADD3.X UR7, UPT, UPT, URZ, UR7, URZ, UP0, !UPT ;  /* 0x00000007ff077290 */ /* 0x000fce00087fe4ff */
[----:B------:R3:W-:Y:S02]  /*02e0*/  UTMACCTL.PF [UR10] ;  /* 0x000000000a0079b9 */ /* 0x0007e40008040000 */
[----:B------:R3:W-:Y:S02]  /*02f0*/  UTMACCTL.PF [UR6] ;  /* 0x00000000060079b9 */ /* 0x0007e40008040000 */
[----:B---3--:R-:W-:Y:S01]  /*0300*/  NOP ;  /* 0x0000000000007918 */ /* 0x008fe20000000000 */
.L_x_5:
[----:B------:R-:W-:Y:S05]  /*0310*/  BSYNC.RECONVERGENT B0 ;  /* 0x0000000000007941 */ /* 0x000fea0003800200 */
.L_x_4:
[----:B------:R-:W-:Y:S04]  /*0320*/  BSSY.RECONVERGENT B0, `(.L_x_6) ;  /* 0x000000a000007945 */ /* 0x000fe80003800200 */
        /* <DEDUP_REMOVED lines=9> */
.L_x_7:
[----:B------:R-:W-:Y:S05]  /*03c0*/  BSYNC.RECONVERGENT B0 ;  /* 0x0000000000007941 */ /* 0x000fea0003800200 */
.L_x_6:
[----:B------:R-:W3:Y:S01]  /*03d0*/  LDCU.64 UR6, c[0x0][0x888] ;  /* 0x00011100ff0677ac */ /* 0x000ee20008000a00 */
[----:B------:R-:W-:Y:S02]  /*03e0*/  UISETP.EQ.U32.AND UP1, UPT, UR4, URZ, UPT ;  /* 0x000000ff0400728c */ /* 0x000fe4000bf22070 */
[----:B------:R-:W-:Y:S02]  /*03f0*/  UPLOP3.LUT UP2, UPT, UPT, UPT, UPT, 0x80, 0x8 ;  /* 0x000000000008789c */ /* 0x000fe40003f4f070 */
[----:B---3--:R-:W-:-:S04]  /*0400*/  UISETP.NE.U32.AND UP0, UPT, UR6, URZ, UPT ;  /* 0x000000ff0600728c */ /* 0x008fc8000bf05070 */
[----:B------:R-:W-:-:S04]  /*0410*/  UISETP.NE.AND.EX UP0, UPT, UR7, URZ, UPT, UP0 ;  /* 0x000000ff0700728c */ /* 0x000fc8000bf05300 */
[----:B------:R-:W-:-:S04]  /*0420*/  UISETP.EQ.OR.EX UP3, UPT, UR5, URZ, !UP0, UP1 ;  /* 0x000000ff0500728c */ /* 0x000fc8000c762710 */
[----:B------:R-:W-:-:S05]  /*0430*/  UP2UR UR46, UPR, URZ, 0x8 ;  /* 0x00000008ff2e7883 */ /* 0x000fca0008000000 */
[----:B------:R-:W-:Y:S07]  /*0440*/  BRA.U !UP3, `(.L_x_8) ;  /* 0x000000010b207547 */ /* 0x000fee000b800000 */
[----:B------:R-:W-:Y:S01]  /*0450*/  UISETP.NE.U32.AND UP2, UPT, UR4, URZ, UPT ;  /* 0x000000ff0400728c */ /* 0x000fe2000bf45070 */
[----:B-----5:R-:W-:Y:S01]  /*0460*/  FSETP.NEU.AND P0, PT, R51, RZ, PT ;  /* 0x000000ff3300720b */ /* 0x020fe20003f0d000 */
[----:B------:R-:W-:Y:S02]  /*0470*/  USEL UR4, URZ, 0xffffffff, UP0 ;  /* 0xffffffffff047887 */ /* 0x000fe40008000000 */
[----:B------:R-:W-:-:S10]  /*0480*/  UISETP.NE.AND.EX UP2, UPT, UR5, URZ, UPT, UP2 ;  /* 0x000000ff0500728c */ /* 0x000fd4000bf45320 */
[----:B------:R-:W-:Y:S01]  /*0490*/  VOTEU.ANY UP1, P0 ;  /* 0x0000000000ff7886 */ /* 0x000fe20000020100 */
[----:B------:R-:W-:-:S04]  /*04a0*/  @!UP2 USEL UR4, URZ, 0xffffffff, UP1 ;  /* 0xffffffffff04a887 */ /* 0x000fc80008800000 */
[----:B------:R-:W-:-:S04]  /*04b0*/  ULOP3.LUT UR4, UR4, 0x1, URZ, 0xc0, !UPT ;  /* 0x0000000104047892 */ /* 0x000fc8000f8ec0ff */
[----:B------:R-:W-:-:S11]  /*04c0*/  UISETP.NE.U32.AND UP2, UPT, UR4, 0x1, UPT ;  /* 0x000000010400788c */ /* 0x000fd6000bf45070 */
.L_x_8:
[----:B-12---:R-:W1:Y:S01]  /*04d0*/  SHFL.IDX PT, R2, R83, RZ, 0x1f ;  /* 0x00001fff53027589 */ /* 0x006e6200000e0000 */
[----:B------:R-:W-:-:S04]  /*04e0*/  UISETP.NE.AND UP1, UPT, UR8, 0x2, UPT ;  /* 0x000000020800788c */ /* 0x000fc8000bf25270 */
[----:B------:R-:W-:Y:S01]  /*04f0*/  USEL UR7, URZ, 0x1, UP1 ;  /* 0x00000001ff077887 */ /* 0x000fe20008800000 */
[----:B-1----:R-:W-:-:S13]  /*0500*/  ISETP.NE.AND P0, PT, R2, RZ, PT ;  /* 0x000000ff0200720c */ /* 0x002fda0003f05270 */
[----:B------:R-:W-:Y:S05]  /*0510*/  @P0 BRA `(.L_x_9) ;  /* 0x0000000000600947 */ /* 0x000fea0003800000 */
[----:B------:R-:W1:Y:S01]  /*0520*/  S2UR UR5, SR_CgaCtaId ;  /* 0x00000000000579c3 */ /* 0x000e620000008800 */
[----:B------:R-:W-:Y:S01]  /*0530*/  UMOV UR6, 0x400 ;  /* 0x0000040000067882 */ /* 0x000fe20000000000 */
[----:B------:R-:W-:Y:S01]  /*0540*/  UMOV UR4, 0x1 ;  /* 0x0000000100047882 */ /* 0x000fe20000000000 */
[----:B------:R-:W-:Y:S01]  /*0550*/  ELECT P0, URZ, PT ;  /* 0x0000000000ff782f */ /* 0x000fe20003800000 */
[----:B------:R-:W-:-:S04]  /*0560*/  UIADD3 UR10, UPT, UPT, -UR4, 0x100000, URZ ;  /* 0x00100000040a7890 */ /* 0x000fc8000fffe1ff */
[----:B------:R-:W-:Y:S02]  /*0570*/  USHF.L.U32 UR11, UR10, 0xb, URZ ;  /* 0x0000000b0a0b7899 */ /* 0x000fe400080006ff */
[----:B------:R-:W-:Y:S02]  /*0580*/  USHF.L.U32 UR10, UR10, 0x1, URZ ;  /* 0x000000010a0a7899 */ /* 0x000fe400080006ff */
[----:B-1----:R-:W-:Y:S01]  /*0590*/  ULEA UR5, UR5, UR6, 0x18 ;  /* 0x0000000605057291 */ /* 0x002fe2000f8ec0ff */
[----:B------:R-:W1:Y:S11]  /*05a0*/  FENCE.VIEW.ASYNC.S ;  /* 0x00000000000073c6 */ /* 0x000e760000000000 */
[----:B-1----:R1:W2:Y:S01]  /*05b0*/  SYNCS.EXCH.64 URZ, [UR5], UR10 ;  /* 0x0000000a05ff75b2 */ /* 0x0022a20008000100 */
[----:B------:R1:W3:Y:S01]  /*05c0*/  SYNCS.EXCH.64 URZ, [UR5+0x38], UR10 ;  /* 0x0000380a05ff75b2 */ /* 0x0002e20008000100 */
[----:B------:R1:W4:Y:S01]  /*05d0*/  SYNCS.EXCH.64 URZ, [UR5+0x8], UR10 ;  /* 0x0000080a05ff75b2 */ /* 0x0003220008000100 */
[----:B------:R1:W1:Y:S01]  /*05e0*/  SYNCS.EXCH.64 URZ, [UR5+0x40], UR10 ;  /* 0x0000400a05ff75b2 */ /* 0x0002620008000100 */
        /* <DEDUP_REMOVED lines=10> */
[----:B------:R-:W-:Y:S01]  /*0690*/  NOP ;  /* 0x0000000000007918 */ /* 0x000fe20000000000 */
.L_x_9:
[----:B------:R-:W2:Y:S01]  /*06a0*/  SHFL.IDX PT, R2, R83, RZ, 0x1f ;  /* 0x00001fff53027589 */ /* 0x000ea200000e0000 */
[----:B------:R-:W-:Y:S01]  /*06b0*/  NOP ;  /* 0x0000000000007918 */ /* 0x000fe20000000000 */
[----:B--2---:R-:W-:-:S13]  /*06c0*/  ISETP.NE.AND P0, PT, R2, 0x1, PT ;  /* 0x000000010200780c */ /* 0x004fda0003f05270 */
[----:B------:R-:W-:Y:S05]  /*06d0*/  @P0 BRA `(.L_x_10) ;  /* 0x0000000000480947 */ /* 0x000fea0003800000 */
[----:B------:R-:W2:Y:S01]  /*06e0*/  S2UR UR6, SR_CgaCtaId ;  /* 0x00000000000679c3 */ /* 0x000ea20000008800 */
[----:B------:R-:W-:Y:S01]  /*06f0*/  UMOV UR9, 0x400 ;  /* 0x0000040000097882 */ /* 0x000fe20000000000 */
[----:B-1----:R-:W-:Y:S01]  /*0700*/  UMOV UR5, 0x20 ;  /* 0x0000002000057882 */ /* 0x002fe20000000000 */
[----:B------:R-:W-:Y:S01]  /*0710*/  UMOV UR4, 0x80 ;  /* 0x0000008000047882 */ /* 0x000fe20000000000 */
[----:B------:R-:W-:-:S04]  /*0720*/  UIADD3 UR10, UPT, UPT, -UR5, 0x100000, URZ ;  /* 0x00100000050a7890 */ /* 0x000fc8000fffe1ff */
[----:B------:R-:W-:Y:S02]  /*0730*/  USHF.L.U32 UR11, UR10, 0xb, URZ ;  /* 0x0000000b0a0b7899 */ /* 0x000fe400080006ff */
[----:B------:R-:W-:Y:S02]  /*0740*/  USHF.L.U32 UR10, UR10, 0x1, URZ ;  /* 0x000000010a0a7899 */ /* 0x000fe400080006ff */
[----:B------:R-:W-:-:S04]  /*0750*/  UIADD3 UR4, UPT, UPT, -UR4, 0x100000, URZ ;  /* 0x0010000004047890 */ /* 0x000fc8000fffe1ff */
[----:B------:R-:W-:Y:S02]  /*0760*/  USHF.L.U32 UR5, UR4, 0xb, URZ ;  /* 0x0000000b04057899 */ /* 0x000fe400080006ff */
[----:B------:R-:W-:Y:S01]  /*0770*/  USHF.L.U32 UR4, UR4, 0x1, URZ ;  /* 0x0000000104047899 */ /* 0x000fe200080006ff */
[----:B------:R-:W-:Y:S01]  /*0780*/  ELECT P0, URZ, PT ;  /* 0x0000000000ff782f */ /* 0x000fe20003800000 */
[----:B--2---:R-:W-:Y:S01]  /*0790*/  ULEA UR6, UR6, UR9, 0x18 ;  /* 0x0000000906067291 */ /* 0x004fe2000f8ec0ff */
[----:B------:R-:W1:Y:S11]  /*07a0*/  FENCE.VIEW.ASYNC.S ;  /* 0x00000000000073c6 */ /* 0x000e760000000000 */
[----:B-1----:R2:W1:Y:S01]  /*07b0*/  SYNCS.EXCH.64 URZ, [UR6+0x70], UR10 ;  /* 0x0000700a06ff75b2 */ /* 0x0024620008000100 */
[----:B------:R2:W1:Y:S01]  /*07c0*/  SYNCS.EXCH.64 URZ, [UR6+0x80], UR4 ;  /* 0x0000800406ff75b2 */ /* 0x0004620008000100 */
[----:B------:R2:W1:Y:S01]  /*07d0*/  SYNCS.EXCH.64 URZ, [UR6+0x78], UR10 ;  /* 0x0000780a06ff75b2 */ /* 0x0004620008000100 */
[----:B------:R2:W1:Y:S02]  /*07e0*/  SYNCS.EXCH.64 URZ, [UR6+0x88], UR4 ;  /* 0x0000880406ff75b2 */ /* 0x0004640008000100 */
[----:B--2---:R-:W-:Y:S01]  /*07f0*/  NOP ;  /* 0x0000000000007918 */ /* 0x004fe20000000000 */
.L_x_10:
[----:B------:R-:W2:Y:S01]  /*0800*/  SHFL.IDX PT, R2, R83, RZ, 0x1f ;  /* 0x00001fff53027589 */ /* 0x000ea200000e0000 */
[----:B------:R-:W-:Y:S01]  /*0810*/  NOP ;  /* 0x0000000000007918 */ /* 0x000fe20000000000 */
[----:B--2---:R-:W-:-:S13]  /*0820*/  ISETP.NE.AND P0, PT, R2, 0x3, PT ;  /* 0x000000030200780c */ /* 0x004fda0003f05270 */
[----:B------:R-:W-:Y:S05]  /*0830*/  @P0 BRA `(.L_x_11) ;  /* 0x0000000000300947 */ /* 0x000fea0003800000 */
[----:B-1----:R-:W1:Y:S01]  /*0840*/  S2UR UR5, SR_CgaCtaId ;  /* 0x00000000000579c3 */ /* 0x002e620000008800 */
        /* <DEDUP_REMOVED lines=8> */
[----:B-1----:R2:W1:Y:S01]  /*08d0*/  SYNCS.EXCH.64 URZ, [UR5+0x90], UR10 ;  /* 0x0000900a05ff75b2 */ /* 0x0024620008000100 */
[----:B------:R2:W1:Y:S02]  /*08e0*/  SYNCS.EXCH.64 URZ, [UR5+0x98], UR10 ;  /* 0x0000980a05ff75b2 */ /* 0x0004640008000100 */
[----:B--2---:R-:W-:Y:S01]  /*08f0*/  NOP ;  /* 0x0000000000007918 */ /* 0x004fe20000000000 */
.L_x_11:
[----:B------:R-:W2:Y:S01]  /*0900*/  SHFL.IDX PT, R2, R83, RZ, 0x1f ;  /* 0x00001fff53027589 */ /* 0x000ea200000e0000 */
[----:B------:R-:W-:Y:S01]  /*0910*/  NOP ;  /* 0x0000000000007918 */ /* 0x000fe20000000000 */
[----:B--2---:R-:W-:-:S13]  /*0920*/  ISETP.NE.AND P0, PT, R2, 0x4, PT ;  /* 0x000000040200780c */ /* 0x004fda0003f05270 */
[----:B------:R-:W-:Y:S05]  /*0930*/  @P0 BRA `(.L_x_12) ;  /* 0x00000000004c0947 */ /* 0x000fea0003800000 */
[----:B-1----:R-:W1:Y:S01]  /*0940*/  S2UR UR5, SR_CgaCtaId ;  /* 0x00000000000579c3 */ /* 0x002e620000008800 */
[----:B------:R-:W-:Y:S01]  /*0950*/  UMOV UR9, 0x100 ;  /* 0x0000010000097882 */ /* 0x000fe20000000000 */
[----:B------:R-:W-:Y:S01]  /*0960*/  UMOV UR6, 0x400 ;  /* 0x0000040000067882 */ /* 0x000fe20000000000 */
[----:B------:R-:W-:Y:S01]  /*0970*/  USEL UR9, UR9, 0xe0, UP2 ;  /* 0x000000e009097887 */ /* 0x000fe20009000000 */
[----:B------:R-:W-:Y:S01]  /*0980*/  UMOV UR4, 0x1 ;  /* 0x0000000100047882 */ /* 0x000fe20000000000 */
[----:B------:R-:W-:Y:S01]  /*0990*/  ELECT P0, URZ, PT ;  /* 0x0000000000ff782f */ /* 0x000fe20003800000 */
[----:B------:R-:W-:-:S04]  /*09a0*/  UIADD3 UR10, UPT, UPT, -UR4, 0x100000, URZ ;  /* 0x00100000040a7890 */ /* 0x000fc8000fffe1ff */
[----:B------:R-:W-:Y:S02]  /*09b0*/  USHF.L.U32 UR11, UR10, 0xb, URZ ;  /* 0x0000000b0a0b7899 */ /* 0x000fe400080006ff */
[----:B------:R-:W-:Y:S02]  /*09c0*/  USHF.L.U32 UR10, UR10, 0x1, URZ ;  /* 0x000000010a0a7899 */ /* 0x000fe400080006ff */
[----:B------:R-:W-:-:S04]  /*09d0*/  UIADD3 UR12, UPT, UPT, -UR9, 0x100000, URZ ;  /* 0x00100000090c7890 */ /* 0x000fc8000fffe1ff */
[----:B------:R-:W-:Y:S02]  /*09e0*/  USHF.L.U32 UR13, UR12, 0xb, URZ ;  /* 0x0000000b0c0d7899 */ /* 0x000fe400080006ff */
[----:B------:R-:W-:Y:S02]  /*09f0*/  USHF.L.U32 UR12, UR12, 0x1, URZ ;  /* 0x000000010c0c7899 */ /* 0x000fe400080006ff */
[----:B-1----:R-:W-:Y:S01]  /*0a00*/  ULEA UR5, UR5, UR6, 0x18 ;  /* 0x0000000605057291 */ /* 0x002fe2000f8ec0ff */
[----:B------:R-:W1:Y:S11]  /*0a10*/  FENCE.VIEW.ASYNC.S ;  /* 0x00000000000073c6 */ /* 0x000e760000000000 */
[----:B-1----:R2:W1:Y:S01]  /*0a20*/  SYNCS.EXCH.64 URZ, [UR5+0xa0], UR10 ;  /* 0x0000a00a05ff75b2 */ /* 0x0024620008000100 */
[----:B------:R2:W1:Y:S01]  /*0a30*/  SYNCS.EXCH.64 URZ, [UR5+0xb0], UR12 ;  /* 0x0000b00c05ff75b2 */ /* 0x0004620008000100 */
[----:B------:R2:W1:Y:S01]  /*0a40*/  SYNCS.EXCH.64 URZ, [UR5+0xa8], UR10 ;  /* 0x0000a80a05ff75b2 */ /* 0x0004620008000100 */
[----:B------:R2:W1:Y:S02]  /*0a50*/  SYNCS.EXCH.64 URZ, [UR5+0xb8], UR12 ;  /* 0x0000b80c05ff75b2 */ /* 0x0004640008000100 */
[----:B--2---:R-:W-:Y:S01]  /*0a60*/  NOP ;  /* 0x0000000000007918 */ /* 0x004fe20000000000 */
.L_x_12:
        /* <DEDUP_REMOVED lines=20> */
[----:B------:R2:W1:Y:S01]  /*0bb0*/  SYNCS.EXCH.64 URZ, [UR6+0xe8], UR4 ;  /* 0x0000e80406ff75b2 */ /* 0x0004620008000100 */
[----:B------:R2:W1:Y:S01]  /*0bc0*/  SYNCS.EXCH.64 URZ, [UR6+0xd0], UR10 ;  /* 0x0000d00a06ff75b2 */ /* 0x0004620008000100 */
[----:B------:R2:W1:Y:S01]  /*0bd0*/  SYNCS.EXCH.64 URZ, [UR6+0xf0], UR4 ;  /* 0x0000f00406ff75b2 */ /* 0x0004620008000100 */
[----:B------:R2:W1:Y:S01]  /*0be0*/  SYNCS.EXCH.64 URZ, [UR6+0xd8], UR10 ;  /* 0x0000d80a06ff75b2 */ /* 0x0004620008000100 */
[----:B------:R2:W1:Y:S02]  /*0bf0*/  SYNCS.EXCH.64 URZ, [UR6+0xf8], UR4 ;  /* 0x0000f80406ff75b2 */ /* 0x0004640008000100 */
[----:B--2---:R-:W-:Y:S01]  /*0c00*/  NOP ;  /* 0x0000000000007918 */ /* 0x004fe20000000000 */
.L_x_13:
        /* <DEDUP_REMOVED lines=18> */
.L_x_14:
[----:B-1----:R-:W1:Y:S01]  /*0d30*/  S2UR UR5, SR_CTAID.X ;  /* 0x00000000000579c3 */ /* 0x002e620000002500 */
[----:B------:R-:W-:-:S05]  /*0d40*/  CS2R.32 R77, SR_CgaSize ;  /* 0x00000000004d7805 */ /* 0x000fca0000008a00 */
[----:B------:R-:W-:-:S05]  /*0d50*/  IMAD R77, R77, -0xa0, RZ ;  /* 0xffffff604d4d7824 */ /* 0x000fca00078e02ff */
[----:B------:R-:W-:-:S14]  /*0d60*/  R2UR UR9, R77 ;  /* 0x000000004d0972ca */ /* 0x000fdc00000e0000 */
[----:B------:R-:W2:Y:S01]  /*0d70*/  LDCU UR9, c[0x0][UR9+0x2b0] ;  /* 0x00005600090977ac */ /* 0x000ea20008000800 */
[----:B------:R-:W-:Y:S01]  /*0d80*/  NOP ;  /* 0x0000000000007918 */ /* 0x000fe20000000000 */
[----:B------:R-:W-:-:S05]  /*0d90*/  CS2R.32 R77, SR_CgaSize ;  /* 0x00000000004d7805 */ /* 0x000fca0000008a00 */
[----:B------:R-:W-:-:S05]  /*0da0*/  IMAD R77, R77, -0xa0, RZ ;  /* 0xffffff604d4d7824 */ /* 0x000fca00078e02ff */
[----:B------:R-:W-:-:S14]  /*0db0*/  R2UR UR6, R77 ;  /* 0x000000004d0672ca */ /* 0x000fdc00000e0000 */
[----:B------:R-:W3:Y:S01]  /*0dc0*/  LDCU UR6, c[0x0][UR6+0x2b4] ;  /* 0x00005680060677ac */ /* 0x000ee20008000800 */
[----:B------:R-:W4:Y:S08]  /*0dd0*/  S2UR UR4, SR_CTAID.Y ;  /* 0x00000000000479c3 */ /* 0x000f300000002600 */
[----:B------:R-:W3:Y:S01]  /*0de0*/  LDC R10, c[0x0][0xb24] ;  /* 0x0002c900ff0a7b82 */ /* 0x000ee20000000800 */
[----:B-1----:R-:W-:-:S02]  /*0df0*/  I2FP.F32.U32 R75, UR5 ;  /* 0x00000005004b7c45 */ /* 0x002fc40008201000 */
[----:B------:R-:W-:-:S05]  /*0e00*/  CS2R.32 R3, SR_CgaSize ;  /* 0x0000000000037805 */ /* 0x000fca0000008a00 */
[----:B------:R-:W-:-:S06]  /*0e10*/  IMAD R3, R3, -0xa0, RZ ;  /* 0xffffff6003037824 */ /* 0x000fcc00078e02ff */
[----:B------:R-:W1:Y:S01]  /*0e20*/  LDC R3, c[0x0][R3+0x2a0] ;  /* 0x0000a80003037b82 */ /* 0x000e620000000800 */
[----:B------:R-:W-:Y:S01]  /*0e30*/  MOV R77, UR5 ;  /* 0x00000005004d7c02 */ /* 0x000fe20008000f00 */
[----:B--2---:R-:W-:Y:S01]  /*0e40*/  FMUL R75, R75, UR9 ;  /* 0x000000094b4b7c20 */ /* 0x004fe20008400000 */
[----:B----4-:R-:W-:Y:S02]  /*0e50*/  I2FP.F32.U32 R74, UR4 ;  /* 0x00000004004a7c45 */ /* 0x010fe40008201000 */
[----:B------:R-:W-:-:S05]  /*0e60*/  CS2R.32 R2, SR_CgaSize ;  /* 0x0000000000027805 */ /* 0x000fca0000008a00 */
[----:B------:R-:W-:-:S06]  /*0e70*/  IMAD R2, R2, -0xa0, RZ ;  /* 0xffffff6002027824 */ /* 0x000fcc00078e02ff */
[----:B------:R-:W2:Y:S01]  /*0e80*/  LDC R2, c[0x0][R2+0x2a4] ;  /* 0x0000a90002027b82 */ /* 0x000ea20000000800 */
[----:B------:R-:W-:Y:S01]  /*0e90*/  MOV R76, UR4 ;  /* 0x00000004004c7c02 */ /* 0x000fe20008000f00 */
[----:B------:R-:W4:Y:S01]  /*0ea0*/  F2I.U32.TRUNC.NTZ R75, R75 ;  /* 0x0000004b004b7305 */ /* 0x000f22000020f000 */
[----:B---3--:R-:W-:-:S05]  /*0eb0*/  FMUL R74, R74, UR6 ;  /* 0x000000064a4a7c20 */ /* 0x008fca0008400000 */
[----:B------:R-:W-:Y:S01]  /*0ec0*/  BAR.SYNC.DEFER_BLOCKING 0x0 ;  /* 0x0000000000007b1d */ /* 0x000fe20000010000 */
[----:B------:R-:W-:-:S05]  /*0ed0*/  ISETP.GE.AND P0, PT, R10, 0x1, PT ;  /* 0x000000010a00780c */ /* 0x000fca0003f06270 */
[----:B------:R-:W3:Y:S02]  /*0ee0*/  F2I.U32.TRUNC.NTZ R74, R74 ;  /* 0x0000004a004a7305 */ /* 0x000ee4000020f000 */
[----:B------:R-:W2:Y:S01]  /*0ef0*/  S2UR UR36, SR_CTAID.Z ;  /* 0x00000000002479c3 */ /* 0x000ea20000002700 */
[----:B----4-:R-:W-:-:S05]  /*0f00*/  IADD3 R75, PT, PT, -R75, RZ, RZ ;  /* 0x000000ff4b4b7210 */ /* 0x010fca0007ffe1ff */
[----:B-1----:R-:W-:Y:S01]  /*0f10*/  IMAD R75, R3, R75, UR5 ;  /* 0x00000005034b7e24 */ /* 0x002fe2000f8e024b */
[----:B---3--:R-:W-:-:S05]  /*0f20*/  IADD3 R74, PT, PT, -R74, RZ, RZ ;  /* 0x000000ff4a4a7210 */ /* 0x008fca0007ffe1ff */
[----:B--2---:R-:W-:Y:S01]  /*0f30*/  IMAD R74, R2, R74, UR4 ;  /* 0x00000004024a7e24 */ /* 0x004fe2000f8e024a */
[----:B------:R-:W-:Y:S06]  /*0f40*/  @!P0 BRA `(.L_x_15) ;  /* 0x0000000000b88947 */ /* 0x000fec0003800000 */
[----:B------:R-:W1:Y:S01]  /*0f50*/  LDC.64 R4, c[0x0][0xb18] ;  /* 0x0002c600ff047b82 */ /* 0x000e620000000a00 */
[----:B------:R-:W-:-:S07]  /*0f60*/  ISETP.NE.AND P0, PT, R10, 0x1, PT ;  /* 0x000000010a00780c */ /* 0x000fce0003f05270 */
[----:B------:R-:W2:Y:S08]  /*0f70*/  LDC R9, c[0x0][0xb0c] ;  /* 0x0002c300ff097b82 */ /* 0x000eb00000000800 */
[----:B------:R-:W3:Y:S08]  /*0f80*/  LDC R12, c[0x0][0x370] ;  /* 0x0000dc00ff0c7b82 */ /* 0x000ef00000000800 */
[----:B------:R-:W4:Y:S01]  /*0f90*/  LDC R11, c[0x0][0x374] ;  /* 0x0000dd00ff0b7b82 */ /* 0x000f220000000800 */
[----:B-1----:R-:W-:-:S07]  /*0fa0*/  ISETP.NE.AND P1, PT, R4, 0x1, PT ;  /* 0x000000010400780c */ /* 0x002fce0003f25270 */
[----:B------:R-:W3:Y:S01]  /*0fb0*/  LDC.64 R6, c[0x0][0xb10] ;  /* 0x0002c400ff067b82 */ /* 0x000ee20000000a00 */
[----:B--2---:R-:W-:-:S07]  /*0fc0*/  ISETP.NE.AND P2, PT, R9, 0x1, PT ;  /* 0x000000010900780c */ /* 0x004fce0003f45270 */
[----:B------:R-:W1:Y:S08]  /*0fd0*/  LDC R8, c[0x0][0xb20] ;  /* 0x0002c800ff087b82 */ /* 0x000e700000000800 */
[----:B------:R-:W2:Y:S01]  /*0fe0*/  LDC.64 R2, c[0x0][0xb28] ;  /* 0x0002ca00ff027b82 */ /* 0x000ea20000000a00 */
[----:B----4-:R-:W-:-:S04]  /*0ff0*/  IMAD.HI.U32 R13, R11, R5, RZ ;  /* 0x000000050b0d7227 */ /* 0x010fc800078e00ff */
[----:B------:R-:W-:-:S04]  /*1000*/  IMAD.HI.U32 R5, R76, R5, RZ ;  /* 0x000000054c057227 */ /* 0x000fc800078e00ff */
[----:B---3--:R-:W-:-:S05]  /*1010*/  IMAD.HI.U32 R14, R12, R6, RZ ;  /* 0x000000060c0e7227 */ /* 0x008fca00078e00ff */
[-C--:B------:R-:W-:Y:S01]  /*1020*/  @P2 SHF.R.U32.HI R12, RZ, R7.reuse, R14 ;  /* 0x00000007ff0c2219 */ /* 0x080fe2000001160e */
[----:B------:R-:W-:Y:S01]  /*1030*/  IMAD.HI.U32 R14, R77, R6, RZ ;  /* 0x000000064d0e7227 */ /* 0x000fe200078e00ff */
[-C--:B-1----:R-:W-:Y:S02]  /*1040*/  @P1 SHF.R.U32.HI R11, RZ, R8.reuse, R13 ;  /* 0x00000008ff0b1219 */ /* 0x082fe4000001160d */
[----:B------:R-:W-:Y:S02]  /*1050*/  SHF.R.U32.HI R5, RZ, R8, R5 ;  /* 0x00000008ff057219 */ /* 0x000fe40000011605 */
[----:B------:R-:W-:Y:S02]  /*1060*/  SHF.R.U32.HI R14, RZ, R7, R14 ;  /* 0x00000007ff0e7219 */ /* 0x000fe4000001160e */
[----:B------:R-:W-:Y:S01]  /*1070*/  SEL R5, R76, R5, !P1 ;  /* 0x000000054c057207 */ /* 0x000fe20004800000 */
[----:B--2---:R-:W-:Y:S01]  /*1080*/  IMAD.HI.U32 R13, R11, R2, RZ ;  /* 0x000000020b0d7227 */ /* 0x004fe200078e00ff */
[----:B------:R-:W-:-:S03]  /*1090*/  SEL R14, R77, R14, !P2 ;  /* 0x0000000e4d0e7207 */ /* 0x000fc60005000000 */
[----:B------:R-:W-:Y:S01]  /*10a0*/  IMAD.HI.U32 R6, R12, R2, RZ ;  /* 0x000000020c067227 */ /* 0x000fe200078e00ff */
[----:B------:R-:W-:-:S04]  /*10b0*/  @P0 SHF.R.U32.HI R11, RZ, R3, R13 ;  /* 0x00000003ff0b0219 */ /* 0x000fc8000001160d */
[----:B------:R-:W-:Y:S01]  /*10c0*/  @P0 SHF.R.U32.HI R12, RZ, R3, R6 ;  /* 0x00000003ff0c0219 */ /* 0x000fe20000011606 */
[----:B------:R-:W-:-:S04]  /*10d0*/  IMAD R11, R11, R10, RZ ;  /* 0x0000000a0b0b7224 */ /* 0x000fc800078e02ff */
[----:B------:R-:W-:Y:S01]  /*10e0*/  IMAD R6, R12, R10, RZ ;  /* 0x0000000a0c067224 */ /* 0x000fe200078e02ff */
[----:B------:R-:W-:-:S04]  /*10f0*/  ISETP.GE.AND P1, PT, R5, R11, PT ;  /* 0x0000000b0500720c */ /* 0x000fc80003f26270 */
[----:B------:R-:W-:Y:S01]  /*1100*/  ISETP.GE.OR P1, PT, R14, R6, P1 ;  /* 0x000000060e00720c */ /* 0x000fe20000f26670 */
[----:B------:R-:W-:-:S05]  /*1110*/  IMAD.HI.U32 R6, R5, R2, RZ ;  /* 0x0000000205067227 */ /* 0x000fca00078e00ff */
[----:B------:R-:W-:-:S04]  /*1120*/  SHF.R.U32.HI R6, RZ, R3, R6 ;  /* 0x00000003ff067219 */ /* 0x000fc80000011606 */
[----:B------:R-:W-:-:S03]  /*1130*/  SEL R6, R5, R6, !P0 ;  /* 0x0000000605067207 */ /* 0x000fc60004000000 */
[----:B------:R-:W-:Y:S01]  /*1140*/  @!P1 IMAD.HI.U32 R7, R14, R2, RZ ;  /* 0x000000020e079227 */ /* 0x000fe200078e00ff */
[----:B------:R-:W-:-:S04]  /*1150*/  IADD3 R2, PT, PT, -R6, RZ, RZ ;  /* 0x000000ff06027210 */ /* 0x000fc80007ffe1ff */
[----:B------:R-:W-:Y:S01]  /*1160*/  @!P1 SHF.R.U32.HI R3, RZ, R3, R7 ;  /* 0x00000003ff039219 */ /* 0x000fe20000011607 */
[----:B------:R-:W-:Y:S01]  /*1170*/  IMAD R2, R10, R2, R5 ;  /* 0x000000020a027224 */ /* 0x000fe200078e0205 */
[----:B------:R-:W-:Y:S02]  /*1180*/  IADD3 R7, PT, PT, -R5, RZ, RZ ;  /* 0x000000ff05077210 */ /* 0x000fe40007ffe1ff */
[----:B------:R-:W-:-:S03]  /*1190*/  @!P1 SEL R3, R14, R3, !P0 ;  /* 0x000000030e039207 */ /* 0x000fc60004000000 */
[----:B------:R-:W-:Y:S02]  /*11a0*/  IMAD R7, R4, R7, R76 ;  /* 0x0000000704077224 */ /* 0x000fe400078e024c */
[--C-:B------:R-:W-:Y:S02]  /*11b0*/  @!P1 IMAD.IADD R6, R6, 0x1, -R3.reuse ;  /* 0x0000000106069824 */ /* 0x100fe400078e0a03 */
[----:B------:R-:W-:Y:S01]  /*11c0*/  @!P1 IMAD R3, R2, R12, R3 ;  /* 0x0000000c02039224 */ /* 0x000fe200078e0203 */
[----:B------:R-:W-:Y:S01]  /*11d0*/  IADD3 R2, PT, PT, -R14, RZ, RZ ;  /* 0x000000ff0e027210 */ /* 0x000fe20007ffe1ff */
[----:B------:R-:W-:Y:S02]  /*11e0*/  @!P1 IMAD R5, R6, R10, R14 ;  /* 0x0000000a06059224 */ /* 0x000fe400078e020e */
[----:B------:R-:W-:Y:S02]  /*11f0*/  @!P1 IMAD.MOV.U32 R14, RZ, RZ, R3 ;  /* 0x000000ffff0e9224 */ /* 0x000fe400078e0003 */
[----:B------:R-:W-:-:S02]  /*1200*/  IMAD R2, R9, R2, R77 ;  /* 0x0000000209027224 */ /* 0x000fc400078e024d */
[----:B------:R-:W-:Y:S02]  /*1210*/  IMAD R76, R5, R4, R7 ;  /* 0x00000004054c7224 */ /* 0x000fe400078e0207 */
[----:B------:R-:W-:Y:S02]  /*1220*/  IMAD R77, R14, R9, R2 ;  /* 0x000000090e4d7224 */ /* 0x000fe400078e0202 */
.L_x_15:
[----:B------:R-:W1:Y:S01]  /*1230*/  LDCU UR4, c[0x0][0xb30] ;  /* 0x00016600ff0477ac */ /* 0x000e620008000800 */
[----:B------:R-:W2:Y:S08]  /*1240*/  S2UR UR37, SR_CgaCtaId ;  /* 0x00000000002579c3 */ /* 0x000eb00000008800 */
[----:B------:R-:W3:Y:S01]  /*1250*/  LDC R44, c[0x0][0xb24] ;  /* 0x0002c900ff2c7b82 */ /* 0x000ee20000000800 */
[----:B-1----:R-:W-:-:S09]  /*1260*/  UISETP.NE.AND UP1, UPT, UR4, 0x1, UPT ;  /* 0x000000010400788c */ /* 0x002fd2000bf25270 */
[----:B--2---:R-:W-:Y:S05]  /*1270*/  BRA.U UP1, `(.L_x_16) ;  /* 0x0000000101407547 */ /* 0x004fea000b800000 */
[----:B------:R-:W1:Y:S08]  /*1280*/  LDC.64 R4, c[0x0][0xb10] ;  /* 0x0002c400ff047b82 */ /* 0x000e700000000a00 */
[----:B------:R-:W2:Y:S08]  /*1290*/  LDC.64 R2, c[0x0][0xb18] ;  /* 0x0002c600ff027b82 */ /* 0x000eb00000000a00 */
[----:B------:R-:W4:Y:S08]  /*12a0*/  LDC R6, c[0x0][0xb20] ;  /* 0x0002c800ff067b82 */ /* 0x000f300000000800 */
[----:B------:R-:W3:Y:S01]  /*12b0*/  LDC R7, c[0x0][0xb0c] ;  /* 0x0002c300ff077b82 */ /* 0x000ee20000000800 */
[----:B-1----:R-:W-:-:S05]  /*12c0*/  IMAD.HI.U32 R4, R77, R4, RZ ;  /* 0x000000044d047227 */ /* 0x002fca00078e00ff */
[----:B------:R-:W-:Y:S01]  /*12d0*/  SHF.R.U32.HI R4, RZ, R5, R4 ;  /* 0x00000005ff047219 */ /* 0x000fe20000011604 */
[----:B--2---:R-:W-:Y:S01]  /*12e0*/  IMAD.HI.U32 R3, R76, R3, RZ ;  /* 0x000000034c037227 */ /* 0x004fe200078e00ff */
[----:B------:R-:W-:-:S04]  /*12f0*/  ISETP.NE.AND P0, PT, R2, 0x1, PT ;  /* 0x000000010200780c */ /* 0x000fc80003f05270 */
[----:B----4-:R-:W-:-:S04]  /*1300*/  SHF.R.U32.HI R3, RZ, R6, R3 ;  /* 0x00000006ff037219 */ /* 0x010fc80000011603 */
[----:B------:R-:W-:Y:S02]  /*1310*/  SEL R3, R76, R3, !P0 ;  /* 0x000000034c037207 */ /* 0x000fe40004000000 */
[----:B---3--:R-:W-:-:S04]  /*1320*/  ISETP.NE.AND P1, PT, R7, 0x1, PT ;  /* 0x000000010700780c */ /* 0x008fc80003f25270 */
[----:B------:R-:W-:-:S05]  /*1330*/  SEL R4, R77, R4, !P1 ;  /* 0x000000044d047207 */ /* 0x000fca0004800000 */
[----:B------:R-:W-:Y:S02]  /*1340*/  IMAD.IADD R5, R3, 0x1, -R4 ;  /* 0x0000000103057824 */ /* 0x000fe400078e0a04 */
[----:B------:R-:W-:Y:S02]  /*1350*/  IMAD.IADD R3, R4, 0x1, -R3 ;  /* 0x0000000104037824 */ /* 0x000fe400078e0a03 */
[----:B------:R-:W-:Y:S02]  /*1360*/  IMAD R77, R5, R7, R77 ;  /* 0x00000007054d7224 */ /* 0x000fe400078e024d */
[----:B------:R-:W-:-:S07]  /*1370*/  IMAD R76, R3, R2, R76 ;  /* 0x00000002034c7224 */ /* 0x000fce00078e024c */
.L_x_16:
[----:B------:R-:W-:Y:S01]  /*1380*/  BAR.SYNC.DEFER_BLOCKING 0x0 ;  /* 0x0000000000007b1d */ /* 0x000fe20000010000 */
[----:B------:R-:W-:Y:S01]  /*1390*/  UISETP.NE.AND UP1, UPT, UR8, 0x2, UPT ;  /* 0x000000020800788c */ /* 0x000fe2000bf25270 */
[----:B------:R-:W-:Y:S02]  /*13a0*/  ISETP.NE.OR P5, PT, R0, 0x2, !P5 ;  /* 0x000000020000780c */ /* 0x000fe40006fa5670 */
[----:B------:R-:W-:-:S06]  /*13b0*/  LOP3.LUT R2, R89, 0x1f, RZ, 0xc0, !PT ;  /* 0x0000001f59027812 */ /* 0x000fcc00078ec0ff */
[----:B------:R-:W-:Y:S05]  /*13c0*/  BRA.U UP1, `(.L_x_17) ;  /* 0x0000001501207547 */ /* 0x000fea000b800000 */
[----:B------:R-:W1:Y:S01]  /*13d0*/  LDCU UR15, c[0x0][0x38c] ;  /* 0x00007180ff0f77ac */ /* 0x000e620008000800 */
[----:B------:R-:W2:Y:S01]  /*13e0*/  LDC R8, c[0x0][0x370] ;  /* 0x0000dc00ff087b82 */ /* 0x000ea20000000800 */
[----:B------:R-:W-:Y:S01]  /*13f0*/  PLOP3.LUT P1, PT, PT, PT, UP2, 0x80, 0x8 ;  /* 0x000000000008781c */ /* 0x000fe20003f2f028 */
[----:B------:R-:W-:Y:S01]  /*1400*/  IMAD.MOV.U32 R15, RZ, RZ, 0x1 ;  /* 0x00000001ff0f7424 */ /* 0x000fe200078e00ff */
[----:B------:R-:W-:Y:S01]  /*1410*/  ISETP.EQ.OR P4, PT, R2, RZ, P5 ;  /* 0x000000ff0200720c */ /* 0x000fe20002f82670 */
[----:B------:R-:W-:Y:S01]  /*1420*/  IMAD.MOV.U32 R14, RZ, RZ, RZ ;  /* 0x000000ffff0e7224 */ /* 0x000fe200078e00ff */
[----:B------:R-:W-:Y:S02]  /*1430*/  PLOP3.LUT P1, PT, P1, PT, PT, 0x8, 0x80 ;  /* 0x000000000080781c */ /* 0x000fe40000f2e170 */
[----:B------:R-:W-:Y:S01]  /*1440*/  CS2R R12, SRZ ;  /* 0x00000000000c7805 */ /* 0x000fe2000001ff00 */
[----:B------:R-:W-:Y:S01]  /*1450*/  IMAD.MOV.U32 R11, RZ, RZ, 0x1 ;  /* 0x00000001ff0b7424 */ /* 0x000fe200078e00ff */
[----:B------:R-:W4:Y:S01]  /*1460*/  LDC R0, c[0x0][0x374] ;  /* 0x0000dd00ff007b82 */ /* 0x000f220000000800 */
[----:B------:R-:W2:Y:S01]  /*1470*/  LDCU.64 UR30, c[0x0][0x348] ;  /* 0x00006900ff1e77ac */ /* 0x000ea20008000a00 */
[----:B------:R-:W-:Y:S01]  /*1480*/  UMOV UR13, URZ ;  /* 0x000000ff000d7c82 */ /* 0x000fe20008000000 */
[----:B-1----:R-:W-:-:S04]  /*1490*/  UIADD3 UR5, UPT, UPT, UR15, 0x7f, URZ ;  /* 0x0000007f0f057890 */ /* 0x002fc8000fffe0ff */
[----:B------:R-:W-:-:S04]  /*14a0*/  USHF.R.S32.HI UR4, URZ, 0x1f, UR5 ;  /* 0x0000001fff047899 */ /* 0x000fc80008011405 */
[----:B------:R-:W-:-:S04]  /*14b0*/  ULEA.HI UR4, UR4, UR5, URZ, 0x7 ;  /* 0x0000000504047291 */ /* 0x000fc8000f8f38ff */
[----:B------:R-:W-:Y:S02]  /*14c0*/  USHF.R.S32.HI UR22, URZ, 0x7, UR4 ;  /* 0x00000007ff167899 */ /* 0x000fe40008011404 */
[----:B------:R-:W-:Y:S02]  /*14d0*/  UIADD3 UR4, UPT, UPT, UR15, -0x1, URZ ;  /* 0xffffffff0f047890 */ /* 0x000fe4000fffe0ff */
[----:B------:R-:W-:Y:S02]  /*14e0*/  UISETP.LT.U32.AND UP0, UPT, UR22, 0x7, UPT ;  /* 0x000000071600788c */ /* 0x000fe4000bf01070 */
[----:B------:R-:W-:Y:S02]  /*14f0*/  UISETP.GE.U32.AND UP1, UPT, UR4, -0xff, UPT ;  /* 0xffffff010400788c */ /* 0x000fe4000bf26070 */
[----:B------:R-:W-:Y:S02]  /*1500*/  USEL UR21, UR22, 0x7, UP0 ;  /* 0x0000000716157887 */ /* 0x000fe40008000000 */
[----:B------:R-:W-:-:S02]  /*1510*/  UIADD3 UR15, UPT, UPT, UR15, 0xfe, URZ ;  /* 0x000000fe0f0f7890 */ /* 0x000fc4000fffe0ff */
[----:B------:R-:W-:Y:S02]  /*1520*/  UIADD3 UR7, UPT, UPT, UR21, -0x1, URZ ;  /* 0xffffffff15077890 */ /* 0x000fe4000fffe0ff */
[----:B------:R-:W-:-:S03]  /*1530*/  UIADD3 UR14, UPT, UPT, UR22, -UR21, URZ ;  /* 0x80000015160e7290 */ /* 0x000fc6000fffe0ff */
[----:B------:R-:W-:-:S04]  /*1540*/  @UP1 UIADD3 UR7, UPT, UPT, UR21, URZ, URZ ;  /* 0x000000ff15071290 */ /* 0x000fc8000fffe0ff */
[----:B--2---:R-:W-:-:S12]  /*1550*/  UIADD3 UR7, UPT, UPT, UR7, 0x1, URZ ;  /* 0x0000000107077890 */ /* 0x004fd8000fffe0ff */
.L_x_35:
[----:B------:R-:W-:Y:S01]  /*1560*/  UISETP.NE.AND UP0, UPT, UR37, URZ, UPT ;  /* 0x000000ff2500728c */ /* 0x000fe2000bf05270 */
[----:B------:R-:W1:Y:S08]  /*1570*/  S2UR UR37, SR_CgaCtaId ;  /* 0x00000000002579c3 */ /* 0x000e700000008800 */
[----:B------:R-:W-:Y:S05]  /*1580*/  BRA.U UP0, `(.L_x_18) ;  /* 0x0000000100347547 */ /* 0x000fea000b800000 */
[----:B------:R-:W2:Y:S01]  /*1590*/  S2R R2, SR_CgaCtaId ;  /* 0x0000000000027919 */ /* 0x000ea20000008800 */
[----:B------:R-:W-:-:S04]  /*15a0*/  MOV R3, 0x400 ;  /* 0x0000040000037802 */ /* 0x000fc80000000f00 */
[----:B--2---:R-:W-:Y:S02]  /*15b0*/  LEA R2, R2, R3, 0x18 ;  /* 0x0000000302027211 */ /* 0x004fe400078ec0ff */
[----:B------:R-:W-:-:S03]  /*15c0*/  SHF.L.U32 R3, R11, 0x1f, RZ ;  /* 0x0000001f0b037819 */ /* 0x000fc600000006ff */
[----:B------:R-:W-:-:S04]  /*15d0*/  IMAD R2, R12, 0x8, R2 ;  /* 0x000000080c027824 */ /* 0x000fc800078e0202 */
[----:B------:R-:W2:Y:S02]  /*15e0*/  SYNCS.PHASECHK.TRANS64.TRYWAIT P0, [R2+URZ+0x110], R3 ;  /* 0x00011003020075a7 */ /* 0x000ea400080011ff */
[----:B--2---:R-:W-:Y:S05]  /*15f0*/  @!P0 BRA `(.L_x_19) ;  /* 0x0000005400708947 */ /* 0x004fea0003800000 */
.L_x_107:
[----:B------:R-:W-:Y:S01]  /*1600*/  VIADD R12, R12, 0x1 ;  /* 0x000000010c0c7836 */ /* 0x000fe20000000000 */
[----:B------:R2:W-:Y:S04]  /*1610*/  SYNCS.ARRIVE.TRANS64.A1T0 RZ, [R2+URZ+0x100], RZ ;  /* 0x000100ff02ff79a7 */ /* 0x0005e800081000ff */
[----:B------:R-:W-:-:S04]  /*1620*/  ISETP.NE.AND P0, PT, R12, 0x2, PT ;  /* 0x000000020c00780c */ /* 0x000fc80003f05270 */
[----:B------:R-:W-:Y:S02]  /*1630*/  SEL R12, R12, RZ, P0 ;  /* 0x000000ff0c0c7207 */ /* 0x000fe40000000000 */
[----:B--2---:R-:W-:-:S04]  /*1640*/  SEL R2, RZ, 0x1, P0 ;  /* 0x00000001ff027807 */ /* 0x004fc80000000000 */
[----:B------:R-:W-:-:S07]  /*1650*/  LOP3.LUT R11, R11, R2, RZ, 0x3c, !PT ;  /* 0x000000020b0b7212 */ /* 0x000fce00078e3cff */
.L_x_18:
[----:B------:R-:W-:Y:S01]  /*1660*/  UMOV UR4, 0x400 ;  /* 0x0000040000047882 */ /* 0x000fe20000000000 */
[----:B------:R-:W-:Y:S01]  /*1670*/  SHF.L.U32 R2, R15, 0x1f, RZ ;  /* 0x0000001f0f027819 */ /* 0x000fe200000006ff */
[----:B-1----:R-:W-:Y:S01]  /*1680*/  ULEA UR4, UR37, UR4, 0x18 ;  /* 0x0000000425047291 */ /* 0x002fe2000f8ec0ff */
[----:B------:R-:W-:Y:S01]  /*1690*/  R2UR UR35, R77 ;  /* 0x000000004d2372ca */ /* 0x000fe200000e0000 */
[----:B------:R-:W-:Y:S01]  /*16a0*/  UISETP.GE.U32.AND UP0, UPT, UR15, 0xff, UPT ;  /* 0x000000ff0f00788c */ /* 0x000fe2000bf06070 */
[----:B------:R-:W-:Y:S01]  /*16b0*/  R2UR UR19, R76 ;  /* 0x000000004c1372ca */ /* 0x000fe200000e0000 */
[----:B------:R-:W-:Y:S01]  /*16c0*/  ULEA UR5, UR13, UR4, 0x3 ;  /* 0x000000040d057291 */ /* 0x000fe2000f8e18ff */
[----:B------:R-:W-:-:S08]  /*16d0*/  UMOV UR23, URZ ;  /* 0x000000ff00177c82 */ /* 0x000fd00008000000 */
[----:B------:R1:W2:Y:S01]  /*16e0*/  SYNCS.PHASECHK.TRANS64.TRYWAIT P0, [UR5+0x38], R2 ;  /* 0x00003802ff0075a7 */ /* 0x0002a20008001105 */
[----:B------:R-:W-:Y:S02]  /*16f0*/  USHF.L.U32 UR35, UR35, 0x6, URZ ;  /* 0x0000000623237899 */ /* 0x000fe400080006ff */
[----:B------:R-:W-:Y:S01]  /*1700*/  UIMAD UR19, UR19, 0x30, URZ ;  /* 0x00000030131378a4 */ /* 0x000fe2000f8e02ff */
[----:B------:R-:W-:Y:S11]  /*1710*/  BRA.U !UP0, `(.L_x_20) ;  /* 0x0000000108d87547 */ /* 0x000ff6000b800000 */
[----:B------:R-:W-:Y:S01]  /*1720*/  UMOV UR29, URZ ;  /* 0x000000ff001d7c82 */ /* 0x000fe20008000000 */
[----:B------:R-:W-:-:S05]  /*1730*/  UMOV UR6, UR13 ;  /* 0x0000000d00067c82 */ /* 0x000fca0008000000 */
.L_x_25:
[----:B--2---:R-:W-:Y:S01]  /*1740*/  @!P5 MOV R3, 0x7000 ;  /* 0x000070000003d802 */ /* 0x004fe20000000f00 */
[----:B-1----:R-:W-:Y:S01]  /*1750*/  ULEA UR33, UR6, UR4, 0x3 ;  /* 0x0000000406217291 */ /* 0x002fe2000f8e18ff */
[----:B--2---:R-:W-:Y:S11]  /*1760*/  @P0 BRA `(.L_x_21) ;  /* 0x00000000000c0947 */ /* 0x004ff60003800000 */
[----:B------:R-:W-:Y:S04]  /*1770*/  SHF.L.U32 R4, R15, 0x1f, RZ ;  /* 0x0000001f0f047819 */ /* 0x000fe800000006ff */
[----:B------:R-:W2:Y:S02]  /*1780*/  SYNCS.PHASECHK.TRANS64.TRYWAIT P0, [UR33+0x38], R4 ;  /* 0x00003804ff0075a7 */ /* 0x000ea40008001121 */
[----:B--2---:R-:W-:Y:S05]  /*1790*/  @!P0 BRA `(.L_x_22) ;  /* 0x00000054001c8947 */ /* 0x004fea0003800000 */
.L_x_21:
[----:B------:R2:W-:Y:S01]  /*17a0*/  @!P5 SYNCS.ARRIVE.TRANS64 RZ, [UR33], R3 ;  /* 0x00000003ffffd9a7 */ /* 0x0005e20008000021 */
[----:B------:R-:W-:Y:S04]  /*17b0*/  BSSY.RECONVERGENT B0, `(.L_x_23) ;  /* 0x0000003000007945 */ /* 0x000fe80003800200 */
[----:B------:R-:W-:Y:S05]  /*17c0*/  @P4 BRA `(.L_x_24) ;  /* 0x0000000000044947 */ /* 0x000fea0003800000 */
[----:B------:R-:W-:Y:S05]  /*17d0*/  BPT.TRAP 0x1 ;  /* 0x000000040000795c */ /* 0x000fea0000300000 */
.L_x_24:
[----:B------:R-:W-:Y:S05]  /*17e0*/  BSYNC.RECONVERGENT B0 ;  /* 0x0000000000007941 */ /* 0x000fea0003800200 */
.L_x_23:
[----:B------:R-:W-:Y:S02]  /*17f0*/  UIADD3 UR13, UPT, UPT, UR6, 0x1, URZ ;  /* 0x00000001060d7890 */ /* 0x000fe4000fffe0ff */
[----:B------:R-:W-:Y:S02]  /*1800*/  UIADD3 UR42, UP1, UPT, UR30, 0x80, URZ ;  /* 0x000000801e2a7890 */ /* 0x000fe4000ff3e0ff */
[----:B------:R-:W-:Y:S02]  /*1810*/  UISETP.NE.AND UP0, UPT, UR13, 0x7, UPT ;  /* 0x000000070d00788c */ /* 0x000fe4000bf05270 */
[----:B------:R-:W-:Y:S02]  /*1820*/  ULEA UR24, UR6, UR4, 0xe ;  /* 0x0000000406187291 */ /* 0x000fe4000f8e70ff */
[----:B------:R-:W-:Y:S02]  /*1830*/  USEL UR9, URZ, 0x1, UP0 ;  /* 0x00000001ff097887 */ /* 0x000fe40008000000 */
[----:B------:R-:W-:Y:S02]  /*1840*/  USEL UR13, UR13, URZ, UP0 ;  /* 0x000000ff0d0d7287 */ /* 0x000fe40008000000 */
[----:B------:R-:W-:Y:S02]  /*1850*/  USHF.L.U32 UR34, UR29, 0x7, URZ ;  /* 0x000000071d227899 */ /* 0x000fe400080006ff */
[----:B------:R-:W-:Y:S01]  /*1860*/  ULEA UR8, UR13, UR4, 0x3 ;  /* 0x000000040d087291 */ /* 0x000fe2000f8e18ff */
[----:B------:R-:W-:Y:S01]  /*1870*/  LOP3.LUT R15, R15, UR9, RZ, 0x3c, !PT ;  /* 0x000000090f0f7c12 */ /* 0x000fe2000f8e3cff */
[----:B------:R-:W-:Y:S02]  /*1880*/  UIADD3.X UR43, UPT, UPT, URZ, UR31, URZ, UP1, !UPT ;  /* 0x0000001fff2b7290 */ /* 0x000fe40008ffe4ff */
[----:B------:R-:W-:Y:S01]  /*1890*/  UIADD3 UR32, UPT, UPT, UR24, 0x3300, URZ ;  /* 0x0000330018207890 */ /* 0x000fe2000fffe0ff */
[----:B-1----:R-:W-:Y:S01]  /*18a0*/  SHF.L.U32 R2, R15, 0x1f, RZ ;  /* 0x0000001f0f027819 */ /* 0x002fe200000006ff */
[----:B------:R-:W-:Y:S01]  /*18b0*/  UIADD3 UR26, UPT, UPT, UR34, 0x40, URZ ;  /* 0x00000040221a7890 */ /* 0x000fe2000fffe0ff */
[----:B------:R-:W-:Y:S02]  /*18c0*/  UMOV UR40, 0x0 ;  /* 0x0000000000287882 */ /* 0x000fe40000000000 */
[----:B------:R1:W1:Y:S01]  /*18d0*/  SYNCS.PHASECHK.TRANS64.TRYWAIT P0, [UR8+0x38], R2 ;  /* 0x00003802ff0075a7 */ /* 0x0002620008001108 */
[----:B------:R-:W-:Y:S01]  /*18e0*/  UMOV UR41, 0x10000000 ;  /* 0x1000000000297882 */ /* 0x000fe20000000000 */
[----:B------:R-:W-:Y:S02]  /*18f0*/  UIADD3 UR24, UPT, UPT, UR24, 0x5300, URZ ;  /* 0x0000530018187890 */ /* 0x000fe4000fffe0ff */
[----:B------:R1:W-:Y:S01]  /*1900*/  UTMALDG.3D [UR32], [UR42], desc[UR40] ;  /* 0x000028202a0075b4 */ /* 0x0003e20008011000 */
[----:B------:R-:W-:Y:S02]  /*1910*/  UIADD3 UR38, UP0, UPT, UR30, 0x180, URZ ;  /* 0x000001801e267890 */ /* 0x000fe4000ff1e0ff */
[----:B------:R-:W-:Y:S01]  /*1920*/  UIMAD UR5, UR6, 0x3000, UR4 ;  /* 0x00003000060578a4 */ /* 0x000fe2000f8e0204 */
[----:B------:R-:W-:Y:S01]  /*1930*/  UMOV UR25, UR33 ;  /* 0x0000002100197c82 */ /* 0x000fe20008000000 */
[----:B------:R-:W-:Y:S01]  /*1940*/  UMOV UR27, UR35 ;  /* 0x00000023001b7c82 */ /* 0x000fe20008000000 */
[----:B------:R-:W-:Y:S01]  /*1950*/  UMOV UR28, UR36 ;  /* 0x00000024001c7c82 */ /* 0x000fe20008000000 */
[----:B------:R-:W-:Y:S01]  /*1960*/  UIADD3.X UR39, UPT, UPT, URZ, UR31, URZ, UP0, !UPT ;  /* 0x0000001fff277290 */ /* 0x000fe200087fe4ff */
[----:B------:R1:W-:Y:S01]  /*1970*/  UTMALDG.3D [UR24], [UR42], desc[UR40] ;  /* 0x000028182a0075b4 */ /* 0x0003e20008011000 */
[----:B------:R-:W-:Y:S01]  /*1980*/  UIADD3 UR16, UPT, UPT, UR5, 0x1f300, URZ ;  /* 0x0001f30005107890 */ /* 0x000fe2000fffe0ff */
[----:B------:R-:W-:Y:S01]  /*1990*/  UMOV UR17, UR33 ;  /* 0x0000002100117c82 */ /* 0x000fe20008000000 */
[----:B------:R-:W-:Y:S01]  /*19a0*/  UMOV UR20, UR36 ;  /* 0x0000002400147c82 */ /* 0x000fe20008000000 */
[----:B------:R-:W-:Y:S01]  /*19b0*/  UMOV UR18, UR34 ;  /* 0x0000002200127c82 */ /* 0x000fe20008000000 */
[----:B------:R-:W-:Y:S01]  /*19c0*/  UIADD3 UR8, UPT, UPT, UR5, 0x20b00, URZ ;  /* 0x00020b0005087890 */ /* 0x000fe2000fffe0ff */
[----:B------:R-:W-:Y:S01]  /*19d0*/  UMOV UR11, UR19 ;  /* 0x00000013000b7c82 */ /* 0x000fe20008000000 */
[----:B------:R-:W-:Y:S03]  /*19e0*/  UMOV UR12, UR36 ;  /* 0x00000024000c7c82 */ /* 0x000fe60008000000 */
[----:B------:R1:W-:Y:S01]  /*19f0*/  UTMALDG.3D [UR16], [UR38], desc[UR40] ;  /* 0x00002810260075b4 */ /* 0x0003e20008011000 */
[----:B------:R-:W-:Y:S01]  /*1a00*/  UIADD3 UR29, UPT, UPT, UR29, 0x1, URZ ;  /* 0x000000011d1d7890 */ /* 0x000fe2000fffe0ff */
[----:B------:R-:W-:Y:S01]  /*1a10*/  UMOV UR9, UR33 ;  /* 0x0000002100097c82 */ /* 0x000fe20008000000 */
[----:B------:R-:W-:Y:S02]  /*1a20*/  UMOV UR10, UR26 ;  /* 0x0000001a000a7c82 */ /* 0x000fe40008000000 */
[----:B------:R-:W-:Y:S01]  /*1a30*/  UISETP.NE.AND UP0, UPT, UR29, UR7, UPT ;  /* 0x000000071d00728c */ /* 0x000fe2000bf05270 */
[----:B------:R-:W-:Y:S01]  /*1a40*/  UMOV UR23, UR7 ;  /* 0x0000000700177c82 */ /* 0x000fe20008000000 */
[----:B------:R1:W-:Y:S01]  /*1a50*/  UTMALDG.3D [UR8], [UR38], desc[UR40] ;  /* 0x00002808260075b4 */ /* 0x0003e20008011000 */
[----:B------:R-:W-:Y:S06]  /*1a60*/  UMOV UR6, UR13 ;  /* 0x0000000d00067c82 */ /* 0x000fec0008000000 */
[----:B------:R-:W-:Y:S05]  /*1a70*/  BRA.U UP0, `(.L_x_25) ;  /* 0xfffffffd00307547 */ /* 0x000fea000b83ffff */
.L_x_20:
[----:B------:R-:W-:Y:S01]  /*1a80*/  ULEA UR5, UR13, UR4, 0x3 ;  /* 0x000000040d057291 */ /* 0x000fe2000f8e18ff */
[----:B-1----:R-:W-:Y:S01]  /*1a90*/  SHF.L.U32 R2, R15, 0x1f, RZ ;  /* 0x0000001f0f027819 */ /* 0x002fe200000006ff */
[----:B------:R-:W-:Y:S01]  /*1aa0*/  @!P1 SYNCS.ARRIVE.TRANS64.A1T0 RZ, [UR4+0x98], RZ ;  /* 0x000098ffffff99a7 */ /* 0x000fe20008100004 */
[----:B------:R-:W-:-:S06]  /*1ab0*/  UISETP.GT.AND UP0, UPT, UR22, UR21, UPT ;  /* 0x000000151600728c */ /* 0x000fcc000bf04270 */
[----:B--2---:R1:W2:Y:S03]  /*1ac0*/  SYNCS.PHASECHK.TRANS64.TRYWAIT P0, [UR5+0x38], R2 ;  /* 0x00003802ff0075a7 */ /* 0x0042a60008001105 */
[----:B------:R-:W-:Y:S05]  /*1ad0*/  BRA.U !UP0, `(.L_x_26) ;  /* 0x0000000108d47547 */ /* 0x000fea000b800000 */
[----:B------:R-:W-:Y:S01]  /*1ae0*/  UIADD3 UR29, UPT, UPT, UR14, UR23, URZ ;  /* 0x000000170e1d7290 */ /* 0x000fe2000fffe0ff */
[----:B------:R-:W-:-:S11]  /*1af0*/  UMOV UR6, UR13 ;  /* 0x0000000d00067c82 */ /* 0x000fd60008000000 */
.L_x_31:
[----:B--2---:R-:W-:Y:S01]  /*1b00*/  @!P5 MOV R3, 0x7000 ;  /* 0x000070000003d802 */ /* 0x004fe20000000f00 */
[----:B-1----:R-:W-:Y:S01]  /*1b10*/  ULEA UR33, UR6, UR4, 0x3 ;  /* 0x0000000406217291 */ /* 0x002fe2000f8e18ff */
[----:B--2---:R-:W-:Y:S11]  /*1b20*/  @P0 BRA `(.L_x_27) ;  /* 0x00000000000c0947 */ /* 0x004ff60003800000 */
[----:B------:R-:W-:Y:S04]  /*1b30*/  SHF.L.U32 R4, R15, 0x1f, RZ ;  /* 0x0000001f0f047819 */ /* 0x000fe800000006ff */
[----:B------:R-:W2:Y:S02]  /*1b40*/  SYNCS.PHASECHK.TRANS64.TRYWAIT P0, [UR33+0x38], R4 ;  /* 0x00003804ff0075a7 */ /* 0x000ea40008001121 */
[----:B--2---:R-:W-:Y:S05]  /*1b50*/  @!P0 BRA `(.L_x_28) ;  /* 0x0000005000448947 */ /* 0x004fea0003800000 */
.L_x_27:
[----:B------:R2:W-:Y:S01]  /*1b60*/  @!P5 SYNCS.ARRIVE.TRANS64 RZ, [UR33], R3 ;  /* 0x00000003ffffd9a7 */ /* 0x0005e20008000021 */
[----:B------:R-:W-:Y:S04]  /*1b70*/  BSSY.RECONVERGENT B0, `(.L_x_29) ;  /* 0x0000003000007945 */ /* 0x000fe80003800200 */
[----:B------:R-:W-:Y:S05]  /*1b80*/  @P4 BRA `(.L_x_30) ;  /* 0x0000000000044947 */ /* 0x000fea0003800000 */
[----:B------:R-:W-:Y:S05]  /*1b90*/  BPT.TRAP 0x1 ;  /* 0x000000040000795c */ /* 0x000fea0000300000 */
.L_x_30:
[----:B------:R-:W-:Y:S05]  /*1ba0*/  BSYNC.RECONVERGENT B0 ;  /* 0x0000000000007941 */ /* 0x000fea0003800200 */
.L_x_29:
        /* <DEDUP_REMOVED lines=12> */
[----:B------:R-:W-:Y:S01]  /*1c70*/  UMOV UR40, 0x0 ;  /* 0x0000000000287882 */ /* 0x000fe20000000000 */
[----:B------:R-:W-:Y:S01]  /*1c80*/  UMOV UR41, 0x10000000 ;  /* 0x1000000000297882 */ /* 0x000fe20000000000 */
[----:B------:R-:W-:Y:S01]  /*1c90*/  UIADD3 UR26, UPT, UPT, UR34, 0x40, URZ ;  /* 0x00000040221a7890 */ /* 0x000fe2000fffe0ff */
[----:B------:R1:W1:Y:S01]  /*1ca0*/  SYNCS.PHASECHK.TRANS64.TRYWAIT P0, [UR8+0x38], R2 ;  /* 0x00003802ff0075a7 */ /* 0x0002620008001108 */
[----:B------:R-:W-:Y:S02]  /*1cb0*/  UIADD3 UR24, UPT, UPT, UR24, 0x5300, URZ ;  /* 0x0000530018187890 */ /* 0x000fe4000fffe0ff */
[----:B------:R-:W-:Y:S01]  /*1cc0*/  UIADD3 UR38, UP0, UPT, UR30, 0x180, URZ ;  /* 0x000001801e267890 */ /* 0x000fe2000ff1e0ff */
[----:B------:R1:W-:Y:S01]  /*1cd0*/  UTMALDG.3D [UR32], [UR42], desc[UR40] ;  /* 0x000028202a0075b4 */ /* 0x0003e20008011000 */
        /* <DEDUP_REMOVED lines=14> */
[----:B------:R-:W-:Y:S01]  /*1dc0*/  UMOV UR9, UR33 ;  /* 0x0000002100097c82 */ /* 0x000fe20008000000 */
[----:B------:R-:W-:Y:S01]  /*1dd0*/  UMOV UR10, UR26 ;  /* 0x0000001a000a7c82 */ /* 0x000fe20008000000 */
[----:B------:R-:W-:Y:S01]  /*1de0*/  UIADD3 UR23, UPT, UPT, UR23, 0x1, URZ ;  /* 0x0000000117177890 */ /* 0x000fe2000fffe0ff */
[----:B------:R-:W-:Y:S03]  /*1df0*/  UMOV UR6, UR13 ;  /* 0x0000000d00067c82 */ /* 0x000fe60008000000 */
[----:B------:R-:W-:Y:S01]  /*1e00*/  UISETP.NE.AND UP0, UPT, UR23, UR29, UPT ;  /* 0x0000001d1700728c */ /* 0x000fe2000bf05270 */
[----:B------:R1:W-:Y:S08]  /*1e10*/  UTMALDG.3D [UR8], [UR38], desc[UR40] ;  /* 0x00002808260075b4 */ /* 0x0003f00008011000 */
[----:B------:R-:W-:Y:S05]  /*1e20*/  BRA.U UP0, `(.L_x_31) ;  /* 0xfffffffd00347547 */ /* 0x000fea000b83ffff */
.L_x_26:
[C---:B-1----:R-:W-:Y:S01]  /*1e30*/  LEA R2, R14.reuse, UR4, 0x3 ;  /* 0x000000040e027c11 */ /* 0x042fe2000f8e18ff */
[----:B------:R-:W-:Y:S01]  /*1e40*/  NOP ;  /* 0x0000000000007918 */ /* 0x000fe20000000000 */
[----:B--2---:R-:W-:Y:S02]  /*1e50*/  SHF.L.U32 R3, R13, 0x1f, RZ ;  /* 0x0000001f0d037819 */ /* 0x004fe400000006ff */
[----:B------:R-:W-:Y:S02]  /*1e60*/  LEA R4, R14, UR4, 0x4 ;  /* 0x000000040e047c11 */ /* 0x000fe4000f8e20ff */
[----:B------:R-:W1:Y:S02]  /*1e70*/  SYNCS.PHASECHK.TRANS64.TRYWAIT P0, [R2+URZ+0xa0], R3 ;  /* 0x0000a003020075a7 */ /* 0x000e6400080011ff */
[----:B-1----:R-:W-:Y:S05]  /*1e80*/  @!P0 BRA `(.L_x_32) ;  /* 0x0000004c00908947 */ /* 0x002fea0003800000 */
.L_x_110:
[----:B------:R-:W2:Y:S01]  /*1e90*/  LDS.128 R4, [R4+0x130] ;  /* 0x0001300004047984 */ /* 0x000ea20000000c00 */
[----:B---3--:R-:W-:Y:S01]  /*1ea0*/  ISETP.GE.AND P0, PT, R44, 0x1, PT ;  /* 0x000000012c00780c */ /* 0x008fe20003f06270 */
[----:B-1----:R-:W-:Y:S01]  /*1eb0*/  VIADD R2, R2, 0xb0 ;  /* 0x000000b002027836 */ /* 0x002fe20000000000 */
[----:B------:R-:W-:Y:S01]  /*1ec0*/  @!PT LDS RZ, [RZ] ;  /* 0x00000000fffff984 */ /* 0x000fe20000000800 */
[----:B------:R-:W-:Y:S01]  /*1ed0*/  @!PT LDS RZ, [RZ] ;  /* 0x00000000fffff984 */ /* 0x000fe20000000800 */
[----:B------:R-:W-:Y:S01]  /*1ee0*/  @!PT LDS RZ, [RZ] ;  /* 0x00000000fffff984 */ /* 0x000fe20000000800 */
[----:B------:R-:W-:Y:S01]  /*1ef0*/  @!PT LDS RZ, [RZ] ;  /* 0x00000000fffff984 */ /* 0x000fe20000000800 */
[----:B------:R1:W-:Y:S06]  /*1f00*/  MEMBAR.ALL.CTA ;  /* 0x0000000000007992 */ /* 0x0003ec0000008000 */
[----:B-1----:R-:W1:Y:S01]  /*1f10*/  FENCE.VIEW.ASYNC.S ;  /* 0x00000000000073c6 */ /* 0x002e620000000000 */
[----:B------:R-:W-:-:S04]  /*1f20*/  PRMT R2, RZ, 0x654, R2 ;  /* 0x00000654ff027816 */ /* 0x000fc80000000002 */
[----:B-1----:R1:W-:Y:S01]  /*1f30*/  SYNCS.ARRIVE.TRANS64.RED.A1T0 RZ, [R2+URZ], RZ ;  /* 0x000000ff02ff79a7 */ /* 0x0023e200081004ff */
[----:B--2---:R-:W-:-:S13]  /*1f40*/  LOP3.LUT P2, RZ, R6, 0x1, RZ, 0xc0, !PT ;  /* 0x0000000106ff7812 */ /* 0x004fda000784c0ff */
[----:B------:R-:W-:Y:S01]  /*1f50*/  @P2 SHF.R.U32.HI R3, RZ, 0x10, R5 ;  /* 0x00000010ff032819 */ /* 0x000fe20000011605 */
[----:B------:R-:W-:Y:S01]  /*1f60*/  VOTEU.ANY UP0, P2 ;  /* 0x0000000000ff7886 */ /* 0x000fe20001000100 */
[----:B------:R-:W-:Y:S02]  /*1f70*/  @P2 MOV R10, R4 ;  /* 0x00000004000a2202 */ /* 0x000fe40000000f00 */
[----:B------:R-:W-:Y:S02]  /*1f80*/  @P2 R2UR.BROADCAST UR5, R3 ;  /* 0x00000000030522ca */ /* 0x000fe400008e0000 */
[----:B------:R-:W-:-:S11]  /*1f90*/  @P2 LOP3.LUT R9, R5, 0xffff, RZ, 0xc0, !PT ;  /* 0x0000ffff05092812 */ /* 0x000fd600078ec0ff */
[----:B------:R-:W-:Y:S01]  /*1fa0*/  @UP0 UMOV UR36, UR5 ;  /* 0x0000000500240c82 */ /* 0x000fe20008000000 */
[----:B-1----:R-:W-:Y:S05]  /*1fb0*/  @!P0 BRA `(.L_x_33) ;  /* 0x0000000000b88947 */ /* 0x002fea0003800000 */
[----:B------:R-:W4:Y:S01]  /*1fc0*/  LDC.64 R4, c[0x0][0xb18] ;  /* 0x0002c600ff047b82 */ /* 0x000f220000000a00 */
[----:B------:R-:W-:-:S07]  /*1fd0*/  ISETP.NE.AND P3, PT, R44, 0x1, PT ;  /* 0x000000012c00780c */ /* 0x000fce0003f65270 */
[----:B------:R-:W1:Y:S08]  /*1fe0*/  LDC.64 R6, c[0x0][0xb10] ;  /* 0x0002c400ff067b82 */ /* 0x000e700000000a00 */
[----:B------:R-:W2:Y:S08]  /*1ff0*/  LDC R16, c[0x0][0xb20] ;  /* 0x0002c800ff107b82 */ /* 0x000eb00000000800 */
[----:B------:R-:W3:Y:S01]  /*2000*/  LDC R17, c[0x0][0xb0c] ;  /* 0x0002c300ff117b82 */ /* 0x000ee20000000800 */
[----:B----4-:R-:W-:Y:S01]  /*2010*/  IMAD.HI.U32 R19, R0, R5, RZ ;  /* 0x0000000500137227 */ /* 0x010fe200078e00ff */
[----:B------:R-:W-:-:S03]  /*2020*/  ISETP.NE.AND P0, PT, R4, 0x1, PT ;  /* 0x000000010400780c */ /* 0x000fc60003f05270 */
[----:B------:R-:W-:-:S03]  /*2030*/  IMAD.HI.U32 R5, R9, R5, RZ ;  /* 0x0000000509057227 */ /* 0x000fc600078e00ff */
[----:B------:R-:W4:Y:S01]  /*2040*/  LDC.64 R2, c[0x0][0xb28] ;  /* 0x0002ca00ff027b82 */ /* 0x000f220000000a00 */
[----:B-1----:R-:W-:-:S04]  /*2050*/  IMAD.HI.U32 R20, R8, R6, RZ ;  /* 0x0000000608147227 */ /* 0x002fc800078e00ff */
[----:B------:R-:W-:Y:S01]  /*2060*/  IMAD.HI.U32 R21, R10, R6, RZ ;  /* 0x000000060a157227 */ /* 0x000fe200078e00ff */
[----:B------:R-:W-:Y:S02]  /*2070*/  SHF.R.U32.HI R20, RZ, R7, R20 ;  /* 0x00000007ff147219 */ /* 0x000fe40000011614 */
[-C--:B--2---:R-:W-:Y:S02]  /*2080*/  SHF.R.U32.HI R19, RZ, R16.reuse, R19 ;  /* 0x00000010ff137219 */ /* 0x084fe40000011613 */
[----:B------:R-:W-:Y:S02]  /*2090*/  SHF.R.U32.HI R5, RZ, R16, R5 ;  /* 0x00000010ff057219 */ /* 0x000fe40000011605 */
[----:B------:R-:W-:Y:S02]  /*20a0*/  SEL R19, R0, R19, !P0 ;  /* 0x0000001300137207 */ /* 0x000fe40004000000 */
[----:B------:R-:W-:Y:S02]  /*20b0*/  SHF.R.U32.HI R21, RZ, R7, R21 ;  /* 0x00000007ff157219 */ /* 0x000fe40000011615 */
[----:B---3--:R-:W-:-:S02]  /*20c0*/  ISETP.NE.AND P1, PT, R17, 0x1, PT ;  /* 0x000000011100780c */ /* 0x008fc40003f25270 */
[----:B------:R-:W-:Y:S02]  /*20d0*/  SEL R5, R9, R5, !P0 ;  /* 0x0000000509057207 */ /* 0x000fe40004000000 */
[----:B------:R-:W-:Y:S02]  /*20e0*/  SEL R20, R8, R20, !P1 ;  /* 0x0000001408147207 */ /* 0x000fe40004800000 */
[----:B------:R-:W-:Y:S01]  /*20f0*/  SEL R21, R10, R21, !P1 ;  /* 0x000000150a157207 */ /* 0x000fe20004800000 */
[----:B----4-:R-:W-:-:S04]  /*2100*/  IMAD.HI.U32 R18, R19, R2, RZ ;  /* 0x0000000213127227 */ /* 0x010fc800078e00ff */
        /* <DEDUP_REMOVED lines=10> */
[----:B------:R-:W-:-:S04]  /*21b0*/  @!P0 IMAD.HI.U32 R7, R21, R2, RZ ;  /* 0x0000000215078227 */ /* 0x000fc800078e00ff */
[----:B------:R-:W-:Y:S01]  /*21c0*/  IMAD.MOV R2, RZ, RZ, -R6 ;  /* 0x000000ffff027224 */ /* 0x000fe200078e0a06 */
[----:B------:R-:W-:Y:S02]  /*21d0*/  @!P0 SHF.R.U32.HI R3, RZ, R3, R7 ;  /* 0x00000003ff038219 */ /* 0x000fe40000011607 */
[----:B------:R-:W-:Y:S01]  /*21e0*/  IADD3 R7, PT, PT, -R5, RZ, RZ ;  /* 0x000000ff05077210 */ /* 0x000fe20007ffe1ff */
[----:B------:R-:W-:Y:S01]  /*21f0*/  IMAD R2, R44, R2, R5 ;  /* 0x000000022c027224 */ /* 0x000fe200078e0205 */
        /* <DEDUP_REMOVED lines=10> */
.L_x_33:
[----:B------:R-:W1:Y:S02]  /*22a0*/  LDCU UR5, c[0x0][0xb30] ;  /* 0x00016600ff0577ac */ /* 0x000e640008000800 */
[----:B-1----:R-:W-:-:S09]  /*22b0*/  UISETP.NE.AND UP0, UPT, UR5, 0x1, UPT ;  /* 0x000000010500788c */ /* 0x002fd2000bf05270 */
[----:B------:R-:W-:Y:S05]  /*22c0*/  BRA.U UP0, `(.L_x_34) ;  /* 0x0000000100407547 */ /* 0x000fea000b800000 */
[----:B------:R-:W1:Y:S08]  /*22d0*/  LDC.64 R4, c[0x0][0xb10] ;  /* 0x0002c400ff047b82 */ /* 0x000e700000000a00 */
[----:B------:R-:W2:Y:S08]  /*22e0*/  LDC.64 R2, c[0x0][0xb18] ;  /* 0x0002c600ff027b82 */ /* 0x000eb00000000a00 */
[----:B------:R-:W3:Y:S08]  /*22f0*/  LDC R6, c[0x0][0xb20] ;  /* 0x0002c800ff067b82 */ /* 0x000ef00000000800 */
[----:B------:R-:W4:Y:S01]  /*2300*/  LDC R7, c[0x0][0xb0c] ;  /* 0x0002c300ff077b82 */ /* 0x000f220000000800 */
[----:B-1----:R-:W-:-:S05]  /*2310*/  IMAD.HI.U32 R4, R10, R4, RZ ;  /* 0x000000040a047227 */ /* 0x002fca00078e00ff */
[----:B------:R-:W-:Y:S01]  /*2320*/  SHF.R.U32.HI R4, RZ, R5, R4 ;  /* 0x00000005ff047219 */ /* 0x000fe20000011604 */
[----:B--2---:R-:W-:Y:S01]  /*2330*/  IMAD.HI.U32 R3, R9, R3, RZ ;  /* 0x0000000309037227 */ /* 0x004fe200078e00ff */
[----:B------:R-:W-:-:S04]  /*2340*/  ISETP.NE.AND P0, PT, R2, 0x1, PT ;  /* 0x000000010200780c */ /* 0x000fc80003f05270 */
[----:B---3--:R-:W-:-:S04]  /*2350*/  SHF.R.U32.HI R3, RZ, R6, R3 ;  /* 0x00000006ff037219 */ /* 0x008fc80000011603 */
[----:B------:R-:W-:Y:S02]  /*2360*/  SEL R3, R9, R3, !P0 ;  /* 0x0000000309037207 */ /* 0x000fe40004000000 */
[----:B----4-:R-:W-:-:S04]  /*2370*/  ISETP.NE.AND P1, PT, R7, 0x1, PT ;  /* 0x000000010700780c */ /* 0x010fc80003f25270 */
[----:B------:R-:W-:-:S05]  /*2380*/  SEL R4, R10, R4, !P1 ;  /* 0x000000040a047207 */ /* 0x000fca0004800000 */
[----:B------:R-:W-:Y:S02]  /*2390*/  IMAD.IADD R5, R3, 0x1, -R4 ;  /* 0x0000000103057824 */ /* 0x000fe400078e0a04 */
[----:B------:R-:W-:Y:S02]  /*23a0*/  IMAD.IADD R3, R4, 0x1, -R3 ;  /* 0x0000000104037824 */ /* 0x000fe400078e0a03 */
[----:B------:R-:W-:Y:S02]  /*23b0*/  IMAD R10, R5, R7, R10 ;  /* 0x00000007050a7224 */ /* 0x000fe400078e020a */
[----:B------:R-:W-:-:S07]  /*23c0*/  IMAD R9, R3, R2, R9 ;  /* 0x0000000203097224 */ /* 0x000fce00078e0209 */
.L_x_34:
[----:B------:R-:W-:Y:S01]  /*23d0*/  VIADD R14, R14, 0x1 ;  /* 0x000000010e0e7836 */ /* 0x000fe20000000000 */
[----:B------:R-:W-:Y:S01]  /*23e0*/  PLOP3.LUT P1, PT, PT, PT, PT, 0x80, 0x8 ;  /* 0x000000000008781c */ /* 0x000fe20003f2f070 */
[----:B------:R-:W-:Y:S02]  /*23f0*/  IMAD.IADD R77, R10, 0x1, R75 ;  /* 0x000000010a4d7824 */ /* 0x000fe400078e024b */
[----:B------:R-:W-:Y:S01]  /*2400*/  IMAD.IADD R76, R9, 0x1, R74 ;  /* 0x00000001094c7824 */ /* 0x000fe200078e024a */
[----:B------:R-:W-:-:S04]  /*2410*/  ISETP.NE.AND P0, PT, R14, 0x2, PT ;  /* 0x000000020e00780c */ /* 0x000fc80003f05270 */
[----:B------:R-:W-:Y:S02]  /*2420*/  SEL R2, RZ, 0x1, P0 ;  /* 0x00000001ff027807 */ /* 0x000fe40000000000 */
[----:B------:R-:W-:Y:S02]  /*2430*/  SEL R14, R14, RZ, P0 ;  /* 0x000000ff0e0e7207 */ /* 0x000fe40000000000 */
[----:B------:R-:W-:Y:S01]  /*2440*/  LOP3.LUT R13, R13, R2, RZ, 0x3c, !PT ;  /* 0x000000020d0d7212 */ /* 0x000fe200078e3cff */
[----:B------:R-:W-:Y:S06]  /*2450*/  @P2 BRA `(.L_x_35) ;  /* 0xfffffff000402947 */ /* 0x000fec000383ffff */
[----:B------:R-:W-:Y:S01]  /*2460*/  UIADD3 UR4, UPT, UPT, UR4, 0x38, URZ ;  /* 0x0000003804047890 */ /* 0x000fe2000fffe0ff */
[----:B------:R-:W-:-:S03]  /*2470*/  SHF.L.U32 R2, R15, 0x1f, RZ ;  /* 0x0000001f0f027819 */ /* 0x000fc600000006ff */
[----:B------:R-:W-:-:S09]  /*2480*/  ULEA UR5, UR13, UR4, 0x3 ;  /* 0x000000040d057291 */ /* 0x000fd2000f8e18ff */
[----:B------:R-:W1:Y:S02]  /*2490*/  SYNCS.PHASECHK.TRANS64.TRYWAIT P0, [UR5], R2 ;  /* 0x00000002ff0075a7 */ /* 0x000e640008001105 */
[----:B-1----:R-:W-:Y:S05]  /*24a0*/  @!P0 BRA `(.L_x_36) ;  /* 0x00000048001c8947 */ /* 0x002fea0003800000 */
.L_x_112:
[----:B------:R-:W-:-:S04]  /*24b0*/  UIADD3 UR6, UPT, UPT, UR13, 0x1, URZ ;  /* 0x000000010d067890 */ /* 0x000fc8000fffe0ff */
[----:B------:R-:W-:-:S04]  /*24c0*/  UISETP.NE.AND UP0, UPT, UR6, 0x7, UPT ;  /* 0x000000070600788c */ /* 0x000fc8000bf05270 */
[----:B------:R-:W-:Y:S02]  /*24d0*/  USEL UR7, URZ, 0x1, UP0 ;  /* 0x00000001ff077887 */ /* 0x000fe40008000000 */
[----:B------:R-:W-:-:S04]  /*24e0*/  USEL UR6, UR6, URZ, UP0 ;  /* 0x000000ff06067287 */ /* 0x000fc80008000000 */
[----:B------:R-:W-:Y:S01]  /*24f0*/  ULEA UR5, UR6, UR4, 0x3 ;  /* 0x0000000406057291 */ /* 0x000fe2000f8e18ff */
[----:B-1----:R-:W-:-:S04]  /*2500*/  LOP3.LUT R2, R15, UR7, RZ, 0x3c, !PT ;  /* 0x000000070f027c12 */ /* 0x002fc8000f8e3cff */
[----:B------:R-:W-:-:S04]  /*2510*/  SHF.L.U32 R3, R2, 0x1f, RZ ;  /* 0x0000001f02037819 */ /* 0x000fc800000006ff */
[----:B------:R-:W1:Y:S02]  /*2520*/  SYNCS.PHASECHK.TRANS64.TRYWAIT P0, [UR5], R3 ;  /* 0x00000003ff0075a7 */ /* 0x000e640008001105 */
[----:B-1----:R-:W-:Y:S05]  /*2530*/  @!P0 BRA `(.L_x_37) ;  /* 0x0000004800108947 */ /* 0x002fea0003800000 */
.L_x_114:
[----:B------:R-:W-:-:S04]  /*2540*/  UIADD3 UR6, UPT, UPT, UR6, 0x1, URZ ;  /* 0x0000000106067890 */ /* 0x000fc8000fffe0ff */
[----:B------:R-:W-:-:S04]  /*2550*/  UISETP.NE.AND UP0, UPT, UR6, 0x7, UPT ;  /* 0x000000070600788c */ /* 0x000fc8000bf05270 */
[----:B------:R-:W-:Y:S02]  /*2560*/  USEL UR7, URZ, 0x1, UP0 ;  /* 0x00000001ff077887 */ /* 0x000fe40008000000 */
[----:B------:R-:W-:-:S04]  /*2570*/  USEL UR6, UR6, URZ, UP0 ;  /* 0x000000ff06067287 */ /* 0x000fc80008000000 */
[----:B------:R-:W-:Y:S01]  /*2580*/  ULEA UR5, UR6, UR4, 0x3 ;  /* 0x0000000406057291 */ /* 0x000fe2000f8e18ff */
[----:B------:R-:W-:-:S04]  /*2590*/  LOP3.LUT R2, R2, UR7, RZ, 0x3c, !PT ;  /* 0x0000000702027c12 */ /* 0x000fc8000f8e3cff */
[----:B-1----:R-:W-:-:S04]  /*25a0*/  SHF.L.U32 R3, R2, 0x1f, RZ ;  /* 0x0000001f02037819 */ /* 0x002fc800000006ff */
[----:B------:R-:W1:Y:S02]  /*25b0*/  SYNCS.PHASECHK.TRANS64.TRYWAIT P0, [UR5], R3 ;  /* 0x00000003ff0075a7 */ /* 0x000e640008001105 */
[----:B-1----:R-:W-:Y:S05]  /*25c0*/  @!P0 BRA `(.L_x_38) ;  /* 0x0000004800048947 */ /* 0x002fea0003800000 */
.L_x_116:
        /* <DEDUP_REMOVED lines=9> */
.L_x_118:
        /* <DEDUP_REMOVED lines=9> */
.L_x_120:
        /* <DEDUP_REMOVED lines=9> */
.L_x_122:
[----:B------:R-:W-:-:S04]  /*2780*/  UIADD3 UR6, UPT, UPT, UR6, 0x1, URZ ;  /* 0x0000000106067890 */ /* 0x000fc8000fffe0ff */
[----:B------:R-:W-:-:S04]  /*2790*/  UISETP.NE.AND UP0, UPT, UR6, 0x7, UPT ;  /* 0x000000070600788c */ /* 0x000fc8000bf05270 */
[----:B------:R-:W-:Y:S02]  /*27a0*/  USEL UR5, URZ, 0x1, UP0 ;  /* 0x00000001ff057887 */ /* 0x000fe40008000000 */
[----:B------:R-:W-:-:S04]  /*27b0*/  USEL UR6, UR6, URZ, UP0 ;  /* 0x000000ff06067287 */ /* 0x000fc80008000000 */
[----:B------:R-:W-:Y:S01]  /*27c0*/  ULEA UR6, UR6, UR4, 0x3 ;  /* 0x0000000406067291 */ /* 0x000fe2000f8e18ff */
[----:B------:R-:W-:-:S04]  /*27d0*/  LOP3.LUT R2, R2, UR5, RZ, 0x3c, !PT ;  /* 0x0000000502027c12 */ /* 0x000fc8000f8e3cff */
[----:B------:R-:W-:Y:S01]  /*27e0*/  SHF.L.U32 R2, R2, 0x1f, RZ ;  /* 0x0000001f02027819 */ /* 0x000fe200000006ff */
[----:B-1--4-:R-:W-:-:S07]  /*27f0*/  IMAD.U32 R0, RZ, RZ, UR6 ;  /* 0x00000006ff007e24 */ /* 0x012fce000f8e00ff */
.L_x_42:
[----:B-1----:R1:W2:Y:S02]  /*2800*/  SYNCS.PHASECHK.TRANS64.TRYWAIT P0, [R0+URZ], R2 ;  /* 0x00000002000075a7 */ /* 0x0022a400080011ff */
[----:B--2---:R-:W-:Y:S05]  /*2810*/  @!P0 NANOSLEEP.SYNCS 0x989680 ;  /* 0x009896800000895d */ /* 0x004fea0003900000 */
[----:B------:R-:W2:Y:S02]  /*2820*/  @!P0 SYNCS.PHASECHK.TRANS64 P0, [R0+URZ], R2 ;  /* 0x00000002000085a7 */ /* 0x000ea400080010ff */
[----:B--2---:R-:W-:Y:S05]  /*2830*/  @P0 EXIT ;  /* 0x000000000000094d */ /* 0x004fea0003800000 */
[----:B------:R-:W-:Y:S05]  /*2840*/  BRA `(.L_x_42) ;  /* 0xfffffffc00ec7947 */ /* 0x000fea000383ffff */
.L_x_17:
[----:B------:R-:W-:-:S04]  /*2850*/  UISETP.NE.AND UP1, UPT, UR37, URZ, UPT ;  /* 0x000000ff2500728c */ /* 0x000fc8000bf25270 */
[----:B------:R-:W-:-:S09]  /*2860*/  UISETP.NE.OR UP1, UPT, UR8, 0x1, UP1 ;  /* 0x000000010800788c */ /* 0x000fd20008f25670 */
[----:B------:R-:W-:Y:S05]  /*2870*/  BRA.U UP1, `(.L_x_43) ;  /* 0x0000000501487547 */ /* 0x000fea000b800000 */
[----:B------:R-:W-:Y:S01]  /*2880*/  ISETP.NE.AND P2, PT, R2, RZ, PT ;  /* 0x000000ff0200720c */ /* 0x000fe20003f45270 */
[----:B------:R-:W-:Y:S01]  /*2890*/  IMAD.MOV.U32 R12, RZ, RZ, 0x1 ;  /* 0x00000001ff0c7424 */ /* 0x000fe200078e00ff */
[----:B------:R-:W-:Y:S02]  /*28a0*/  CS2R R10, SRZ ;  /* 0x00000000000a7805 */ /* 0x000fe4000001ff00 */
[----:B------:R-:W-:Y:S01]  /*28b0*/  CS2R R8, SRZ ;  /* 0x0000000000087805 */ /* 0x000fe2000001ff00 */
[----:B------:R-:W-:Y:S01]  /*28c0*/  UMOV UR4, 0x400 ;  /* 0x0000040000047882 */ /* 0x000fe20000000000 */
[----:B------:R-:W-:Y:S01]  /*28d0*/  UMOV UR6, URZ ;  /* 0x000000ff00067c82 */ /* 0x000fe20008000000 */
[----:B------:R-:W-:-:S12]  /*28e0*/  ULEA UR37, UR37, UR4, 0x18 ;  /* 0x0000000425257291 */ /* 0x000fd8000f8ec0ff */
.L_x_47:
[----:B------:R-:W-:Y:S02]  /*28f0*/  LEA R0, R8, UR37, 0x3 ;  /* 0x0000002508007c11 */ /* 0x000fe4000f8e18ff */
[----:B------:R-:W-:-:S03]  /*2900*/  SHF.L.U32 R4, R9, 0x1f, RZ ;  /* 0x0000001f09047819 */ /* 0x000fc600000006ff */
[----:B------:R-:W-:Y:S01]  /*2910*/  VIADD R5, R0, 0x110 ;  /* 0x0000011000057836 */ /* 0x000fe20000000000 */
[----:B------:R-:W1:Y:S02]  /*2920*/  SYNCS.PHASECHK.TRANS64.TRYWAIT P0, [R0+URZ+0x100], R4 ;  /* 0x00010004000075a7 */ /* 0x000e6400080011ff */
[----:B-1----:R-:W-:Y:S05]  /*2930*/  @!P0 BRA `(.L_x_44) ;  /* 0x0000004400888947 */ /* 0x002fea0003800000 */
.L_x_123:
[----:B------:R-:W-:Y:S01]  /*2940*/  ULEA UR5, UR6, UR37, 0x3 ;  /* 0x0000002506057291 */ /* 0x000fe2000f8e18ff */
[----:B-1----:R-:W-:Y:S01]  /*2950*/  PRMT R0, RZ, 0x654, R5 ;  /* 0x00000654ff007816 */ /* 0x002fe20000000005 */
[----:B------:R-:W-:Y:S01]  /*2960*/  @!P2 IMAD.MOV.U32 R4, RZ, RZ, 0x10 ;  /* 0x00000010ff04a424 */ /* 0x000fe200078e00ff */
[----:B------:R-:W-:Y:S01]  /*2970*/  SHF.L.U32 R5, R12, 0x1f, RZ ;  /* 0x0000001f0c057819 */ /* 0x000fe200000006ff */
[----:B------:R-:W-:Y:S01]  /*2980*/  UIADD3 UR4, UPT, UPT, UR5, 0xa0, URZ ;  /* 0x000000a005047890 */ /* 0x000fe2000fffe0ff */
[----:B------:R1:W-:Y:S05]  /*2990*/  SYNCS.ARRIVE.TRANS64.RED.A1T0 RZ, [R0+URZ], RZ ;  /* 0x000000ff00ff79a7 */ /* 0x0003ea00081004ff */
[----:B------:R-:W-:Y:S01]  /*29a0*/  IMAD.U32 R6, RZ, RZ, UR4 ;  /* 0x00000004ff067e24 */ /* 0x000fe2000f8e00ff */
[----:B------:R-:W2:Y:S04]  /*29b0*/  SYNCS.PHASECHK.TRANS64.TRYWAIT P0, [UR5+0xb0], R5 ;  /* 0x0000b005ff0075a7 */ /* 0x000ea80008001105 */
[----:B------:R-:W-:Y:S01]  /*29c0*/  PRMT R6, R2, 0x654, R6 ;  /* 0x0000065402067816 */ /* 0x000fe20000000006 */
[----:B-12---:R-:W-:Y:S06]  /*29d0*/  @!P0 BRA `(.L_x_45) ;  /* 0x0000004400748947 */ /* 0x006fec0003800000 */
.L_x_125:
[----:B------:R-:W-:Y:S01]  /*29e0*/  ULEA UR4, UR6, UR37, 0x4 ;  /* 0x0000002506047291 */ /* 0x000fe2000f8e20ff */
[----:B------:R-:W-:Y:S01]  /*29f0*/  SEL R3, R6, R3, !P2 ;  /* 0x0000000306037207 */ /* 0x000fe20005000000 */
[----:B------:R-:W-:Y:S01]  /*2a00*/  UIADD3 UR5, UPT, UPT, UR5, 0xa0, URZ ;  /* 0x000000a005057890 */ /* 0x000fe2000fffe0ff */
[----:B-1----:R-:W-:Y:S01]  /*2a10*/  LEA R0, R11, UR37, 0x3 ;  /* 0x000000250b007c11 */ /* 0x002fe2000f8e18ff */
[----:B------:R-:W-:Y:S01]  /*2a20*/  UIADD3 UR4, UPT, UPT, UR4, 0x130, URZ ;  /* 0x0000013004047890 */ /* 0x000fe2000fffe0ff */
[----:B------:R1:W-:Y:S01]  /*2a30*/  @!P2 SYNCS.ARRIVE.TRANS64.RED RZ, [R3+URZ], R4 ;  /* 0x0000000403ffa9a7 */ /* 0x0003e200080004ff */
[----:B------:R-:W-:Y:S01]  /*2a40*/  UIADD3 UR6, UPT, UPT, UR6, 0x1, URZ ;  /* 0x0000000106067890 */ /* 0x000fe2000fffe0ff */
[----:B------:R-:W-:-:S03]  /*2a50*/  VIADD R8, R8, 0x1 ;  /* 0x0000000108087836 */ /* 0x000fc60000000000 */
[----:B------:R-:W-:Y:S02]  /*2a60*/  UISETP.NE.AND UP0, UPT, UR6, 0x2, UPT ;  /* 0x000000020600788c */ /* 0x000fe4000bf05270 */
[----:B------:R-:W-:Y:S01]  /*2a70*/  ISETP.NE.AND P0, PT, R8, 0x2, PT ;  /* 0x000000020800780c */ /* 0x000fe20003f05270 */
[----:B------:R-:W-:Y:S06]  /*2a80*/  UGETNEXTWORKID.BROADCAST [UR4], [UR5] ;  /* 0x00000000040073ca */ /* 0x000fec0008000100 */
[----:B------:R-:W-:Y:S02]  /*2a90*/  USEL UR4, URZ, 0x1, UP0 ;  /* 0x00000001ff047887 */ /* 0x000fe40008000000 */
[----:B------:R-:W-:-:S04]  /*2aa0*/  USEL UR6, UR6, URZ, UP0 ;  /* 0x000000ff06067287 */ /* 0x000fc80008000000 */
[----:B------:R-:W-:Y:S02]  /*2ab0*/  LOP3.LUT R12, R12, UR4, RZ, 0x3c, !PT ;  /* 0x000000040c0c7c12 */ /* 0x000fe4000f8e3cff */
[----:B-1----:R-:W-:-:S04]  /*2ac0*/  SHF.L.U32 R4, R10, 0x1f, RZ ;  /* 0x0000001f0a047819 */ /* 0x002fc800000006ff */
[----:B------:R-:W1:Y:S02]  /*2ad0*/  SYNCS.PHASECHK.TRANS64.TRYWAIT P1, [R0+URZ+0xa0], R4 ;  /* 0x0000a004000075a7 */ /* 0x000e6400080211ff */
[----:B-1----:R-:W-:Y:S05]  /*2ae0*/  @!P1 BRA `(.L_x_46) ;  /* 0x0000004400489947 */ /* 0x002fea0003800000 */
.L_x_126:
[C---:B-1----:R-:W-:Y:S01]  /*2af0*/  LEA R4, R11.reuse, UR37, 0x4 ;  /* 0x000000250b047c11 */ /* 0x042fe2000f8e20ff */
[----:B------:R-:W-:Y:S01]  /*2b00*/  VIADD R0, R0, 0xb0 ;  /* 0x000000b000007836 */ /* 0x000fe20000000000 */
[----:B------:R-:W-:Y:S01]  /*2b10*/  SEL R8, R8, RZ, P0 ;  /* 0x000000ff08087207 */ /* 0x000fe20000000000 */
[----:B------:R-:W-:-:S03]  /*2b20*/  VIADD R11, R11, 0x1 ;  /* 0x000000010b0b7836 */ /* 0x000fc60000000000 */
[----:B------:R-:W1:Y:S01]  /*2b30*/  LDS.128 R4, [R4+0x130] ;  /* 0x0001300004047984 */ /* 0x000e620000000c00 */
[----:B------:R-:W-:Y:S02]  /*2b40*/  PRMT R0, RZ, 0x654, R0 ;  /* 0x00000654ff007816 */ /* 0x000fe40000000000 */
[C---:B------:R-:W-:Y:S01]  /*2b50*/  ISETP.NE.AND P1, PT, R11.reuse, 0x2, PT ;  /* 0x000000020b00780c */ /* 0x040fe20003f25270 */
[----:B------:R-:W-:Y:S01]  /*2b60*/  @!PT LDS RZ, [RZ] ;  /* 0x00000000fffff984 */ /* 0x000fe20000000800 */
[----:B------:R-:W-:Y:S01]  /*2b70*/  @!PT LDS RZ, [RZ] ;  /* 0x00000000fffff984 */ /* 0x000fe20000000800 */
[----:B------:R-:W-:Y:S01]  /*2b80*/  @!PT LDS RZ, [RZ] ;  /* 0x00000000fffff984 */ /* 0x000fe20000000800 */
[----:B------:R-:W-:Y:S01]  /*2b90*/  @!PT LDS RZ, [RZ] ;  /* 0x00000000fffff984 */ /* 0x000fe20000000800 */
[----:B------:R2:W-:Y:S06]  /*2ba0*/  MEMBAR.ALL.CTA ;  /* 0x0000000000007992 */ /* 0x0005ec0000008000 */
[----:B--2---:R-:W2:Y:S01]  /*2bb0*/  FENCE.VIEW.ASYNC.S ;  /* 0x00000000000073c6 */ /* 0x004ea20000000000 */
[----:B------:R-:W-:Y:S01]  /*2bc0*/  SEL R11, R11, RZ, P1 ;  /* 0x000000ff0b0b7207 */ /* 0x000fe20000800000 */
[----:B--2---:R2:W-:Y:S01]  /*2bd0*/  SYNCS.ARRIVE.TRANS64.RED.A1T0 RZ, [R0+URZ], RZ ;  /* 0x000000ff00ff79a7 */ /* 0x0045e200081004ff */
[----:B-1----:R-:W-:-:S02]  /*2be0*/  LOP3.LUT P3, RZ, R6, 0x1, RZ, 0xc0, !PT ;  /* 0x0000000106ff7812 */ /* 0x002fc4000786c0ff */
[----:B------:R-:W-:-:S04]  /*2bf0*/  SEL R4, RZ, 0x1, P1 ;  /* 0x00000001ff047807 */ /* 0x000fc80000800000 */
[----:B------:R-:W-:Y:S02]  /*2c00*/  LOP3.LUT R10, R10, R4, RZ, 0x3c, !PT ;  /* 0x000000040a0a7212 */ /* 0x000fe400078e3cff */
[----:B--2---:R-:W-:-:S04]  /*2c10*/  SEL R0, RZ, 0x1, P0 ;  /* 0x00000001ff007807 */ /* 0x004fc80000000000 */
[----:B------:R-:W-:Y:S01]  /*2c20*/  LOP3.LUT R9, R9, R0, RZ, 0x3c, !PT ;  /* 0x0000000009097212 */ /* 0x000fe200078e3cff */
[----:B------:R-:W-:Y:S06]  /*2c30*/  @P3 BRA `(.L_x_47) ;  /* 0xfffffffc002c3947 */ /* 0x000fec000383ffff */
[----:B------:R-:W-:Y:S01]  /*2c40*/  ULEA UR5, UR6, UR37, 0x3 ;  /* 0x0000002506057291 */ /* 0x000fe2000f8e18ff */
[----:B------:R-:W-:-:S08]  /*2c50*/  SHF.L.U32 R2, R12, 0x1f, RZ ;  /* 0x0000001f0c027819 */ /* 0x000fd000000006ff */
[----:B------:R-:W1:Y:S02]  /*2c60*/  SYNCS.PHASECHK.TRANS64 P0, [UR5+0xb0], R2 ;  /* 0x0000b002ff0075a7 */ /* 0x000e640008001005 */
[----:B-1----:R-:W-:Y:S05]  /*2c70*/  @P0 BRA `(.L_x_48) ;  /* 0x0000000000080947 */ /* 0x002fea0003800000 */
[----:B------:R-:W1:Y:S02]  /*2c80*/  SYNCS.PHASECHK.TRANS64.TRYWAIT P0, [UR5+0xb0], R2 ;  /* 0x0000b002ff0075a7 */ /* 0x000e640008001105 */
[----:B-1----:R-:W-:Y:S05]  /*2c90*/  @!P0 BRA `(.L_x_49) ;  /* 0x0000004000f08947 */ /* 0x002fea0003800000 */
.L_x_48:
[----:B------:R-:W-:-:S04]  /*2ca0*/  UIADD3 UR4, UPT, UPT, UR6, 0x1, URZ ;  /* 0x0000000106047890 */ /* 0x000fc8000fffe0ff */
[----:B------:R-:W-:-:S04]  /*2cb0*/  UISETP.NE.AND UP0, UPT, UR4, 0x2, UPT ;  /* 0x000000020400788c */ /* 0x000fc8000bf05270 */
[----:B------:R-:W-:Y:S02]  /*2cc0*/  USEL UR7, URZ, 0x1, UP0 ;  /* 0x00000001ff077887 */ /* 0x000fe40008000000 */
[----:B------:R-:W-:-:S04]  /*2cd0*/  USEL UR4, UR4, URZ, UP0 ;  /* 0x000000ff04047287 */ /* 0x000fc80008000000 */
[----:B------:R-:W-:Y:S01]  /*2ce0*/  ULEA UR4, UR4, UR37, 0x3 ;  /* 0x0000002504047291 */ /* 0x000fe2000f8e18ff */
[----:B-1----:R-:W-:-:S04]  /*2cf0*/  LOP3.LUT R2, R12, UR7, RZ, 0x3c, !PT ;  /* 0x000000070c027c12 */ /* 0x002fc8000f8e3cff */
[----:B------:R-:W-:-:S04]  /*2d00*/  SHF.L.U32 R0, R2, 0x1f, RZ ;  /* 0x0000001f02007819 */ /* 0x000fc800000006ff */
[----:B------:R-:W1:Y:S02]  /*2d10*/  SYNCS.PHASECHK.TRANS64 P0, [UR4+0xb0], R0 ;  /* 0x0000b000ff0075a7 */ /* 0x000e640008001004 */
[----:B-1----:R-:W-:Y:S05]  /*2d20*/  @P0 EXIT ;  /* 0x000000000000094d */ /* 0x002fea0003800000 */
[----:B------:R-:W-:Y:S02]  /*2d30*/  SHF.L.U32 R2, R2, 0x1f, RZ ;  /* 0x0000001f02027819 */ /* 0x000fe400000006ff */
[----:B------:R-:W-:-:S07]  /*2d40*/  MOV R0, UR4 ;  /* 0x0000000400007c02 */ /* 0x000fce0008000f00 */
.L_x_50:
[----:B-1----:R1:W2:Y:S02]  /*2d50*/  SYNCS.PHASECHK.TRANS64.TRYWAIT P0, [R0+URZ+0xb0], R2 ;  /* 0x0000b002000075a7 */ /* 0x0022a400080011ff */
[----:B--2---:R-:W-:Y:S05]  /*2d60*/  @!P0 NANOSLEEP.SYNCS 0x989680 ;  /* 0x009896800000895d */ /* 0x004fea0003900000 */
[----:B------:R-:W2:Y:S02]  /*2d70*/  @!P0 SYNCS.PHASECHK.TRANS64 P0, [R0+URZ+0xb0], R2 ;  /* 0x0000b002000085a7 */ /* 0x000ea400080010ff */
[----:B--2---:R-:W-:Y:S05]  /*2d80*/  @P0 EXIT ;  /* 0x000000000000094d */ /* 0x004fea0003800000 */
[----:B------:R-:W-:Y:S05]  /*2d90*/  BRA `(.L_x_50) ;  /* 0xfffffffc00ec7947 */ /* 0x000fea000383ffff */
.L_x_43:
[----:B------:R-:W-:-:S09]  /*2da0*/  UISETP.NE.AND UP1, UPT, UR8, URZ, UPT ;  /* 0x000000ff0800728c */ /* 0x000fd2000bf25270 */
[----:B------:R-:W-:Y:S05]  /*2db0*/  BRA.U UP1, `(.L_x_51) ;  /* 0x0000001101387547 */ /* 0x000fea000b800000 */
[----:B------:R-:W-:Y:S01]  /*2dc0*/  UMOV UR4, 0x40 ;  /* 0x0000004000047882 */ /* 0x000fe20000000000 */
[----:B------:R-:W-:Y:S01]  /*2dd0*/  NOP ;  /* 0x0000000000007918 */ /* 0x000fe20000000000 */
[----:B------:R-:W-:Y:S01]  /*2de0*/  ULEA UR4, UR37, UR4, 0x18 ;  /* 0x0000000425047291 */ /* 0x000fe2000f8ec0ff */
[----:B------:R-:W-:Y:S02]  /*2df0*/  UMOV UR5, 0x400 ;  /* 0x0000040000057882 */ /* 0x000fe40000000000 */
[----:B------:R-:W-:-:S06]  /*2e00*/  ULEA UR37, UR37, UR5, 0x18 ;  /* 0x0000000525257291 */ /* 0x000fcc000f8ec0ff */
[----:B------:R-:W1:Y:S02]  /*2e10*/  LDS.U8 R0, [UR4+0x1c] ;  /* 0x00001c04ff007984 */ /* 0x000e640008000000 */
[----:B-1----:R-:W-:-:S13]  /*2e20*/  ISETP.NE.AND P0, PT, R0, RZ, PT ;  /* 0x000000ff0000720c */ /* 0x002fda0003f05270 */
[----:B------:R-:W-:Y:S05]  /*2e30*/  @P0 BRA `(.L_x_52) ;  /* 0x0000000000580947 */ /* 0x000fea0003800000 */
[----:B------:R-:W-:-:S13]  /*2e40*/  ELECT P0, URZ, PT ;  /* 0x0000000000ff782f */ /* 0x000fda0003800000 */
[----:B------:R-:W-:Y:S05]  /*2e50*/  @!P0 BRA `(.L_x_53) ;  /* 0x0000000000608947 */ /* 0x000fea0003800000 */
[----:B------:R-:W-:Y:S01]  /*2e60*/  UMOV UR5, 0x10 ;  /* 0x0000001000057882 */ /* 0x000fe20000000000 */
[----:B------:R-:W-:Y:S01]  /*2e70*/  HFMA2 R0, -RZ, RZ, 0, 5.9604644775390625e-08 ;  /* 0x00000001ff007431 */ /* 0x000fe200000001ff */
[----:B------:R-:W-:-:S03]  /*2e80*/  MOV R2, 0xffff ;  /* 0x0000ffff00027802 */ /* 0x000fc60000000f00 */
[----:B------:R-:W-:Y:S04]  /*2e90*/  DEPBAR.LE SB1, 0x36 ;  /* 0x00009d800000791a */ /* 0x000fe80000000000 */
[----:B------:R-:W1:Y:S02]  /*2ea0*/  UTCATOMSWS.FIND_AND_SET.ALIGN UP0, UR5, UR5 ;  /* 0x00000005000575e3 */ /* 0x000e640008000800 */
[----:B-1----:R-:W-:Y:S01]  /*2eb0*/  MOV R3, UR5 ;  /* 0x0000000500037c02 */ /* 0x002fe20008000f00 */
[----:B------:R-:W-:Y:S06]  /*2ec0*/  BRA.U UP0, `(.L_x_54) ;  /* 0x0000000100187547 */ /* 0x000fec000b800000 */
.L_x_55:
[----:B------:R-:W-:Y:S05]  /*2ed0*/  NANOSLEEP 0x64 ;  /* 0x000000640000795d */ /* 0x000fea0003800000 */
[----:B------:R-:W-:-:S05]  /*2ee0*/  UMOV UR5, 0x10 ;  /* 0x0000001000057882 */ /* 0x000fca0000000000 */
[----:B------:R-:W-:Y:S04]  /*2ef0*/  DEPBAR.LE SB1, 0x36 ;  /* 0x00009d800000791a */ /* 0x000fe80000000000 */
[----:B------:R-:W1:Y:S02]  /*2f00*/  UTCATOMSWS.FIND_AND_SET.ALIGN UP0, UR5, UR5 ;  /* 0x00000005000575e3 */ /* 0x000e640008000800 */
[----:B-1----:R-:W-:Y:S01]  /*2f10*/  MOV R3, UR5 ;  /* 0x0000000500037c02 */ /* 0x002fe20008000f00 */
[----:B------:R-:W-:Y:S05]  /*2f20*/  BRA.U !UP0, `(.L_x_55) ;  /* 0xfffffffd08e87547 */ /* 0x000fea000b83ffff */
.L_x_54:
[-C--:B------:R-:W-:Y:S02]  /*2f30*/  SHF.L.U32 R2, R2, R3.reuse, RZ ;  /* 0x0000000302027219 */ /* 0x080fe400000006ff */
[----:B------:R-:W-:Y:S01]  /*2f40*/  SHF.L.U32 R0, R0, R3, RZ ;  /* 0x0000000300007219 */ /* 0x000fe200000006ff */
[----:B------:R-:W-:Y:S02]  /*2f50*/  IMAD.SHL.U32 R3, R3, 0x20, RZ ;  /* 0x0000002003037824 */ /* 0x000fe400078e00ff */
[----:B------:R1:W-:Y:S04]  /*2f60*/  ATOMS.OR RZ, [UR4+0x14], R2 ;  /* 0x00001402ffff798c */ /* 0x0003e8000b000004 */
[----:B------:R1:W-:Y:S04]  /*2f70*/  ATOMS.OR RZ, [UR4+0x18], R0 ;  /* 0x00001800ffff798c */ /* 0x0003e8000b000004 */
[----:B------:R1:W-:Y:S01]  /*2f80*/  STS [UR37+0x150], R3 ;  /* 0x00015003ff007988 */ /* 0x0003e20008000825 */
[----:B------:R-:W-:Y:S05]  /*2f90*/  BRA `(.L_x_53) ;  /* 0x0000000000107947 */ /* 0x000fea0003800000 */
.L_x_52:
[----:B------:R-:W-:Y:S02]  /*2fa0*/  MOV R0, 0xffffffff ;  /* 0xffffffff00007802 */ /* 0x000fe40000000f00 */
[----:B------:R-:W-:-:S03]  /*2fb0*/  MOV R2, 0x2fe0 ;  /* 0x00002fe000027802 */ /* 0x000fc60000000f00 */
[----:B------:R1:W-:Y:S04]  /*2fc0*/  STS [UR37+0x150], R0 ;  /* 0x00015000ff007988 */ /* 0x0003e80008000825 */
[----:B-1-3-5:R-:W-:Y:S05]  /*2fd0*/  CALL.REL.NOINC `($__internal_1_$__cuda_sm10x_tcgen05_guardrail_trap_phase_invalid_during_alloc) ;  /* 0x0000004400807944 */ /* 0x02afea0003c00000 */
.L_x_53:
[----:B------:R-:W-:Y:S05]  /*2fe0*/  WARPSYNC.ALL ;  /* 0x0000000000007948 */ /* 0x000fea0003800000 */
[----:B------:R-:W2:Y:S01]  /*2ff0*/  S2UR UR9, SR_CgaCtaId ;  /* 0x00000000000979c3 */ /* 0x000ea20000008800 */
[----:B------:R-:W-:Y:S01]  /*3000*/  UMOV UR4, 0x400 ;  /* 0x0000040000047882 */ /* 0x000fe20000000000 */
[----:B------:R-:W-:-:S06]  /*3010*/  NOP ;  /* 0x0000000000007918 */ /* 0x000fcc0000000000 */
[----:B------:R-:W-:Y:S06]  /*3020*/  BAR.ARV 0x6, 0xa0 ;  /* 0x0182800000007b1d */ /* 0x000fec0000002000 */
[----:B------:R-:W4:Y:S01]  /*3030*/  LDCU UR5, c[0x0][0x38c] ;  /* 0x00007180ff0577ac */ /* 0x000f220008000800 */
[----:B------:R-:W-:Y:S01]  /*3040*/  IMAD.MOV.U32 R11, RZ, RZ, 0x1 ;  /* 0x00000001ff0b7424 */ /* 0x000fe200078e00ff */
[----:B------:R-:W-:Y:S01]  /*3050*/  CS2R R8, SRZ ;  /* 0x0000000000087805 */ /* 0x000fe2000001ff00 */
[----:B------:R-:W-:Y:S01]  /*3060*/  IMAD.MOV.U32 R10, RZ, RZ, RZ ;  /* 0x000000ffff0a7224 */ /* 0x000fe200078e00ff */
[----:B------:R-:W-:Y:S01]  /*3070*/  UMOV UR12, URZ ;  /* 0x000000ff000c7c82 */ /* 0x000fe20008000000 */
[----:B------:R-:W-:Y:S01]  /*3080*/  UMOV UR11, URZ ;  /* 0x000000ff000b7c82 */ /* 0x000fe20008000000 */
[----:B------:R-:W-:Y:S01]  /*3090*/  UMOV UR30, 0x0 ;  /* 0x00000000001e7882 */ /* 0x000fe20000000000 */
[----:B------:R-:W-:Y:S01]  /*30a0*/  UMOV UR31, 0x40c0490 ;  /* 0x040c0490001f7882 */ /* 0x000fe20000000000 */
[----:B------:R-:W-:Y:S01]  /*30b0*/  UMOV UR28, 0x0 ;  /* 0x00000000001c7882 */ /* 0x000fe20000000000 */
[----:B------:R-:W-:Y:S01]  /*30c0*/  UMOV UR29, 0x40c0490 ;  /* 0x040c0490001d7882 */ /* 0x000fe20000000000 */
[----:B--2---:R-:W-:Y:S01]  /*30d0*/  ULEA UR9, UR9, UR4, 0x18 ;  /* 0x0000000409097291 */ /* 0x004fe2000f8ec0ff */
[----:B------:R-:W2:Y:S03]  /*30e0*/  LDCU UR4, c[0x0][0x38c] ;  /* 0x00007180ff0477ac */ /* 0x000ea60008000800 */
[----:B------:R-:W-:Y:S01]  /*30f0*/  UIADD3 UR10, UPT, UPT, UR9, 0x3300, URZ ;  /* 0x00003300090a7890 */ /* 0x000fe2000fffe0ff */
[----:B------:R-:W-:-:S04]  /*3100*/  UMOV UR26, 0x0 ;  /* 0x00000000001a7882 */ /* 0x000fc80000000000 */
[----:B-1----:R-:W1:Y:S01]  /*3110*/  LDS R0, [UR9+0x150] ;  /* 0x00015009ff007984 */ /* 0x002e620008000800 */
[----:B------:R-:W-:Y:S01]  /*3120*/  USHF.R.U32.HI UR10, URZ, 0x4, UR10 ;  /* 0x00000004ff0a7899 */ /* 0x000fe2000801160a */
[----:B------:R-:W-:Y:S01]  /*3130*/  UMOV UR27, 0x40c0490 ;  /* 0x040c0490001b7882 */ /* 0x000fe20000000000 */
[----:B------:R-:W-:Y:S02]  /*3140*/  UMOV UR24, 0x0 ;  /* 0x0000000000187882 */ /* 0x000fe40000000000 */
[----:B------:R-:W-:Y:S01]  /*3150*/  ULOP3.LUT UR10, UR10, 0x3fff, URZ, 0xc0, !UPT ;  /* 0x00003fff0a0a7892 */ /* 0x000fe2000f8ec0ff */
[----:B------:R-:W-:Y:S01]  /*3160*/  UMOV UR25, 0x40c0490 ;  /* 0x040c049000197882 */ /* 0x000fe20000000000 */
[----:B------:R-:W-:Y:S01]  /*3170*/  UMOV UR22, 0x0 ;  /* 0x0000000000167882 */ /* 0x000fe20000000000 */
[----:B------:R-:W-:Y:S01]  /*3180*/  UMOV UR23, 0x40c0490 ;  /* 0x040c049000177882 */ /* 0x000fe20000000000 */
[----:B------:R-:W-:Y:S01]  /*3190*/  UMOV UR20, 0x0 ;  /* 0x0000000000147882 */ /* 0x000fe20000000000 */
[----:B--2---:R-:W-:Y:S01]  /*31a0*/  UIADD3 UR4, UPT, UPT, UR4, 0x7f, URZ ;  /* 0x0000007f04047890 */ /* 0x004fe2000fffe0ff */
[----:B------:R-:W-:Y:S01]  /*31b0*/  UMOV UR21, 0x40c0490 ;  /* 0x040c049000157882 */ /* 0x000fe20000000000 */
[----:B------:R-:W-:-:S02]  /*31c0*/  ULOP3.LUT UR10, UR10, 0x10000, URZ, 0xfc, !UPT ;  /* 0x000100000a0a7892 */ /* 0x000fc4000f8efcff */
[----:B------:R-:W-:Y:S02]  /*31d0*/  USHF.R.S32.HI UR8, URZ, 0x1f, UR4 ;  /* 0x0000001fff087899 */ /* 0x000fe40008011404 */
[----:B----4-:R-:W-:Y:S02]  /*31e0*/  UISETP.GE.AND UP3, UPT, UR5, 0x1, UPT ;  /* 0x000000010500788c */ /* 0x010fe4000bf66270 */
[----:B------:R-:W-:Y:S02]  /*31f0*/  ULEA.HI UR8, UR8, UR4, URZ, 0x7 ;  /* 0x0000000408087291 */ /* 0x000fe4000f8f38ff */
[----:B------:R-:W-:Y:S02]  /*3200*/  UIADD3 UR4, UPT, UPT, UR9, 0x1f300, URZ ;  /* 0x0001f30009047890 */ /* 0x000fe4000fffe0ff */
[----:B------:R-:W-:Y:S02]  /*3210*/  USHF.R.S32.HI UR8, URZ, 0x7, UR8 ;  /* 0x00000007ff087899 */ /* 0x000fe40008011408 */
[----:B------:R-:W-:-:S02]  /*3220*/  USHF.R.U32.HI UR4, URZ, 0x4, UR4 ;  /* 0x00000004ff047899 */ /* 0x000fc40008011604 */
[----:B------:R-:W-:Y:S02]  /*3230*/  UISETP.LT.AND UP0, UPT, UR8, 0x1, UPT ;  /* 0x000000010800788c */ /* 0x000fe4000bf01270 */
[----:B------:R-:W-:Y:S02]  /*3240*/  ULOP3.LUT UR4, UR4, 0x3fff, URZ, 0xc0, !UPT ;  /* 0x00003fff04047892 */ /* 0x000fe4000f8ec0ff */
[----:B------:R-:W-:Y:S02]  /*3250*/  USEL UR16, UR8, 0x1, !UP0 ;  /* 0x0000000108107887 */ /* 0x000fe4000c000000 */
[----:B------:R-:W-:Y:S02]  /*3260*/  ULOP3.LUT UR4, UR4, 0x10000, URZ, 0xfc, !UPT ;  /* 0x0001000004047892 */ /* 0x000fe4000f8efcff */
[----:B------:R-:W-:Y:S01]  /*3270*/  UIADD3 UR16, UPT, UPT, -UR16, URZ, URZ ;  /* 0x000000ff10107290 */ /* 0x000fe2000fffe1ff */
[----:B------:R-:W-:Y:S01]  /*3280*/  UMOV UR34, 0x0 ;  /* 0x0000000000227882 */ /* 0x000fe20000000000 */
[----:B------:R-:W-:Y:S01]  /*3290*/  UMOV UR35, 0x40c0490 ;  /* 0x040c049000237882 */ /* 0x000fe20000000000 */
[----:B-1----:R-:W-:Y:S01]  /*32a0*/  R2UR UR13, R0 ;  /* 0x00000000000d72ca */ /* 0x002fe200000e0000 */
[----:B------:R-:W-:Y:S01]  /*32b0*/  UMOV UR32, 0x0 ;  /* 0x0000000000207882 */ /* 0x000fe20000000000 */
[----:B------:R-:W-:-:S13]  /*32c0*/  UMOV UR33, 0x40c0490 ;  /* 0x040c049000217882 */ /* 0x000fda0000000000 */
.L_x_62:
[----:B------:R-:W-:Y:S02]  /*32d0*/  LEA R0, R10, UR9, 0x3 ;  /* 0x000000090a007c11 */ /* 0x000fe4000f8e18ff */
[----:B------:R-:W-:Y:S02]  /*32e0*/  SHF.L.U32 R2, R9, 0x1f, RZ ;  /* 0x0000001f09027819 */ /* 0x000fe400000006ff */
[----:B------:R-:W-:Y:S01]  /*32f0*/  PLOP3.LUT P0, PT, PT, PT, UP3, 0x80, 0x8 ;  /* 0x000000000008781c */ /* 0x000fe20003f0f038 */
[----:B------:R-:W-:Y:S01]  /*3300*/  VIADD R3, R0, 0xb0 ;  /* 0x000000b000037836 */ /* 0x000fe20000000000 */
[----:B-1----:R-:W1:Y:S02]  /*3310*/  SYNCS.PHASECHK.TRANS64.TRYWAIT P1, [R0+URZ+0xa0], R2 ;  /* 0x0000a002000075a7 */ /* 0x002e6400080211ff */
[----:B-1--4-:R-:W-:Y:S09]  /*3320*/  @!P1 BRA `(.L_x_56) ;  /* 0x0000003c00649947 */ /* 0x012ff20003800000 */
.L_x_128:
[----:B------:R-:W-:Y:S01]  /*3330*/  LEA R4, R10, UR9, 0x4 ;  /* 0x000000090a047c11 */ /* 0x000fe2000f8e20ff */
[----:B------:R-:W-:Y:S01]  /*3340*/  @UP3 ULEA UR5, UR11, UR9, 0x3 ;  /* 0x000000090b053291 */ /* 0x000fe2000f8e18ff */
[----:B------:R-:W-:Y:S01]  /*3350*/  PLOP3.LUT P2, PT, PT, PT, PT, 0x80, 0x8 ;  /* 0x000000000008781c */ /* 0x000fe20003f4f070 */
[----:B------:R-:W-:Y:S01]  /*3360*/  ULEA UR14, UR12, UR9, 0x3 ;  /* 0x000000090c0e7291 */ /* 0x000fe2000f8e18ff */
[----:B------:R-:W-:Y:S01]  /*3370*/  PRMT R3, RZ, 0x654, R3 ;  /* 0x00000654ff037816 */ /* 0x000fe20000000003 */
[----:B------:R-:W-:Y:S01]  /*3380*/  ULEA.HI UR15, UR12, UR12, URZ, 0x1 ;  /* 0x0000000c0c0f7291 */ /* 0x000fe2000f8f08ff */
[----:B------:R-:W2:Y:S01]  /*3390*/  LDS.128 R4, [R4+0x130] ;  /* 0x0001300004047984 */ /* 0x000ea20000000c00 */
[----:B-1----:R-:W-:Y:S02]  /*33a0*/  @P0 SHF.L.U32 R2, R8, 0x1f, RZ ;  /* 0x0000001f08020819 */ /* 0x002fe400000006ff */
[----:B------:R-:W-:Y:S01]  /*33b0*/  SHF.L.U32 R0, R11, 0x1f, RZ ;  /* 0x0000001f0b007819 */ /* 0x000fe200000006ff */
[----:B------:R-:W-:Y:S01]  /*33c0*/  @!PT LDS RZ, [RZ] ;  /* 0x00000000fffff984 */ /* 0x000fe20000000800 */
[----:B------:R-:W-:Y:S01]  /*33d0*/  @!PT LDS RZ, [RZ] ;  /* 0x00000000fffff984 */ /* 0x000fe20000000800 */
[----:B------:R-:W-:Y:S01]  /*33e0*/  @!PT LDS RZ, [RZ] ;  /* 0x00000000fffff984 */ /* 0x000fe20000000800 */
[----:B------:R-:W-:Y:S01]  /*33f0*/  @!PT LDS RZ, [RZ] ;  /* 0x00000000fffff984 */ /* 0x000fe20000000800 */
[----:B------:R1:W-:Y:S06]  /*3400*/  MEMBAR.ALL.CTA ;  /* 0x0000000000007992 */ /* 0x0003ec0000008000 */
[----:B-1----:R-:W1:Y:S02]  /*3410*/  FENCE.VIEW.ASYNC.S ;  /* 0x00000000000073c6 */ /* 0x002e640000000000 */
[----:B-1----:R1:W-:Y:S01]  /*3420*/  SYNCS.ARRIVE.TRANS64.RED.A1T0 RZ, [R3+URZ], RZ ;  /* 0x000000ff03ff79a7 */ /* 0x0023e200081004ff */
[----:B------:R1:W4:Y:S01]  /*3430*/  @P0 SYNCS.PHASECHK.TRANS64.TRYWAIT P2, [UR5], R2 ;  /* 0x00000002ff0005a7 */ /* 0x0003220008041105 */
[----:B------:R-:W-:-:S02]  /*3440*/  ULOP3.LUT UR5, UR15, 0xffe, URZ, 0xc0, !UPT ;  /* 0x00000ffe0f057892 */ /* 0x000fc4000f8ec0ff */
[----:B------:R-:W-:Y:S01]  /*3450*/  USHF.R.U32.HI UR15, URZ, 0x1, UR15 ;  /* 0x00000001ff0f7899 */ /* 0x000fe2000801160f */
[----:B--2---:R-:W-:Y:S01]  /*3460*/  LOP3.LUT P1, RZ, R6, 0x1, RZ, 0xc0, !PT ;  /* 0x0000000106ff7812 */ /* 0x004fe2000782c0ff */
[----:B------:R-:W-:Y:S02]  /*3470*/  UIADD3 UR5, UPT, UPT, -UR5, UR12, URZ ;  /* 0x0000000c05057290 */ /* 0x000fe4000fffe1ff */
[----:B------:R-:W-:-:S04]  /*3480*/  UIMAD UR15, UR15, 0x30, UR13 ;  /* 0x000000300f0f78a4 */ /* 0x000fc8000f8e020d */
[----:B------:R-:W-:Y:S01]  /*3490*/  ULEA UR15, UR5, UR15, 0x14 ;  /* 0x0000000f050f7291 */ /* 0x000fe2000f8ea0ff */
[----:B------:R-:W2:Y:S02]  /*34a0*/  SYNCS.PHASECHK.TRANS64.TRYWAIT P0, [UR14+0xe0], R0 ;  /* 0x0000e000ff0075a7 */ /* 0x000ea4000800110e */
[----:B-12-4-:R-:W-:Y:S09]  /*34b0*/  @!P0 BRA `(.L_x_57) ;  /* 0x0000003c00148947 */ /* 0x016ff20003800000 */
.L_x_130:
[----:B------:R-:W-:Y:S01]  /*34c0*/  IADD3 R10, PT, PT, R10, 0x1, RZ ;  /* 0x000000010a0a7810 */ /* 0x000fe20007ffe0ff */
[----:B------:R-:W-:Y:S06]  /*34d0*/  BRA.U !UP3, `(.L_x_58) ;  /* 0x000000050b107547 */ /* 0x000fec000b800000 */
[----:B------:R-:W-:Y:S01]  /*34e0*/  UPLOP3.LUT UP4, UPT, UPT, UPT, UPT, 0x40, 0x4 ;  /* 0x000000000004789c */ /* 0x000fe20003f8e870 */
[----:B------:R-:W-:Y:S01]  /*34f0*/  UMOV UR18, UR16 ;  /* 0x0000001000127c82 */ /* 0x000fe20008000000 */
[----:B------:R-:W-:Y:S01]  /*3500*/  UMOV UR17, UR8 ;  /* 0x0000000800117c82 */ /* 0x000fe20008000000 */
[----:B------:R-:W-:-:S08]  /*3510*/  UMOV UR5, UR11 ;  /* 0x0000000b00057c82 */ /* 0x000fd00008000000 */
.L_x_61:
[----:B------:R-:W-:Y:S02]  /*3520*/  UIADD3 UR18, UPT, UPT, UR18, 0x1, URZ ;  /* 0x0000000112127890 */ /* 0x000fe4000fffe0ff */
[----:B--2---:R-:W-:Y:S02]  /*3530*/  ULEA UR19, UR5, UR9, 0x3 ;  /* 0x0000000905137291 */ /* 0x004fe4000f8e18ff */
[----:B------:R-:W-:Y:S01]  /*3540*/  UISETP.NE.AND UP0, UPT, UR18, URZ, UPT ;  /* 0x000000ff1200728c */ /* 0x000fe2000bf05270 */
[----:B----4-:R-:W-:Y:S10]  /*3550*/  @P2 BRA `(.L_x_59) ;  /* 0x00000000000c2947 */ /* 0x010ff40003800000 */
[----:B-1----:R-:W-:Y:S04]  /*3560*/  SHF.L.U32 R2, R8, 0x1f, RZ ;  /* 0x0000001f08027819 */ /* 0x002fe800000006ff */
[----:B------:R-:W1:Y:S02]  /*3570*/  SYNCS.PHASECHK.TRANS64.TRYWAIT P0, [UR19], R2 ;  /* 0x00000002ff0075a7 */ /* 0x000e640008001113 */
[----:B-1----:R-:W-:Y:S05]  /*3580*/  @!P0 BRA `(.L_x_60) ;  /* 0x0000003800f88947 */ /* 0x002fea0003800000 */
.L_x_59:
[----:B------:R-:W-:Y:S01]  /*3590*/  UISETP.NE.AND UP1, UPT, UR17, 0x1, UPT ;  /* 0x000000011100788c */ /* 0x000fe2000bf25270 */
[----:B------:R-:W-:Y:S01]  /*35a0*/  PLOP3.LUT P2, PT, PT, PT, PT, 0x80, 0x8 ;  /* 0x000000000008781c */ /* 0x000fe20003f4f070 */
[----:B------:R-:W-:Y:S02]  /*35b0*/  UIADD3 UR11, UPT, UPT, UR5, 0x1, URZ ;  /* 0x00000001050b7890 */ /* 0x000fe4000fffe0ff */
[----:B------:R-:W-:Y:S02]  /*35c0*/  UIMAD UR6, UR5, 0x300, UR4 ;  /* 0x00000300050678a4 */ /* 0x000fe4000f8e0204 */
[----:B------:R-:W-:Y:S01]  /*35d0*/  UISETP.NE.AND UP2, UPT, UR11, 0x7, UPT ;  /* 0x000000070b00788c */ /* 0x000fe2000bf45270 */
[----:B------:R-:W-:Y:S01]  /*35e0*/  PLOP3.LUT P0, PT, PT, PT, UP1, 0x80, 0x8 ;  /* 0x000000000008781c */ /* 0x000fe20003f0f018 */
[----:B------:R-:W-:Y:S02]  /*35f0*/  ULEA UR64, UR5, UR10, 0xa ;  /* 0x0000000a05407291 */ /* 0x000fe4000f8e50ff */
[----:B------:R-:W-:Y:S02]  /*3600*/  USEL UR37, URZ, 0x1, UP2 ;  /* 0x00000001ff257887 */ /* 0x000fe40009000000 */
[----:B------:R-:W-:Y:S02]  /*3610*/  USEL UR11, UR11, URZ, UP2 ;  /* 0x000000ff0b0b7287 */ /* 0x000fe40009000000 */
[----:B------:R-:W-:Y:S02]  /*3620*/  UIADD3 UR62, UPT, UPT, UR6, 0x2, URZ ;  /* 0x00000002063e7890 */ /* 0x000fe4000fffe0ff */
[----:B------:R-:W-:Y:S01]  /*3630*/  @UP1 ULEA UR36, UR11, UR9, 0x3 ;  /* 0x000000090b241291 */ /* 0x000fe2000f8e18ff */
[----:B------:R-:W-:Y:S01]  /*3640*/  LOP3.LUT R8, R8, UR37, RZ, 0x3c, !PT ;  /* 0x0000002508087c12 */ /* 0x000fe2000f8e3cff */
[----:B------:R-:W-:Y:S02]  /*3650*/  UIADD3 UR60, UPT, UPT, UR64, 0x2, URZ ;  /* 0x00000002403c7890 */ /* 0x000fe4000fffe0ff */
[----:B------:R-:W-:Y:S01]  /*3660*/  UIADD3 UR58, UPT, UPT, UR6, 0x4, URZ ;  /* 0x00000004063a7890 */ /* 0x000fe2000fffe0ff */
[----:B-1----:R-:W-:Y:S01]  /*3670*/  @P0 SHF.L.U32 R0, R8, 0x1f, RZ ;  /* 0x0000001f08000819 */ /* 0x002fe200000006ff */
[----:B------:R-:W-:Y:S02]  /*3680*/  UIADD3 UR56, UPT, UPT, UR64, 0x4, URZ ;  /* 0x0000000440387890 */ /* 0x000fe4000fffe0ff */
[----:B------:R-:W-:Y:S01]  /*3690*/  UIADD3 UR54, UPT, UPT, UR6, 0x6, URZ ;  /* 0x0000000606367890 */ /* 0x000fe2000fffe0ff */
[----:B------:R2:W4:Y:S01]  /*36a0*/  @P0 SYNCS.PHASECHK.TRANS64.TRYWAIT P2, [UR36], R0 ;  /* 0x00000000ff0005a7 */ /* 0x0005220008041124 */
[----:B------:R-:W-:Y:S02]  /*36b0*/  UIADD3 UR52, UPT, UPT, UR64, 0x6, URZ ;  /* 0x0000000640347890 */ /* 0x000fe4000fffe0ff */
        /* <DEDUP_REMOVED lines=9> */
[----:B------:R-:W-:Y:S01]  /*3750*/  UIADD3 UR17, UPT, UPT, UR17, -0x1, URZ ;  /* 0xffffffff11117890 */ /* 0x000fe2000fffe0ff */
[----:B------:R-:W-:Y:S01]  /*3760*/  UMOV UR7, 0x40004040 ;  /* 0x4000404000077882 */ /* 0x000fe20000000000 */
[----:B------:R-:W-:Y:S01]  /*3770*/  UMOV UR65, 0x40004040 ;  /* 0x4000404000417882 */ /* 0x000fe20000000000 */
[----:B------:R-:W-:Y:S01]  /*3780*/  UMOV UR63, 0x40004040 ;  /* 0x40004040003f7882 */ /* 0x000fe20000000000 */
[----:B------:R2:W-:Y:S01]  /*3790*/  UTCHMMA gdesc[UR64], gdesc[UR6], tmem[UR15], tmem[UR30], idesc[UR31], UP4 ;  /* 0x00ff1e06400075ea */ /* 0x0005e2000a00000f */
[----:B------:R-:W-:Y:S01]  /*37a0*/  UPLOP3.LUT UP4, UPT, UPT, UPT, UPT, 0x80, 0x8 ;  /* 0x000000000008789c */ /* 0x000fe20003f8f070 */
[----:B------:R-:W-:Y:S01]  /*37b0*/  UMOV UR61, 0x40004040 ;  /* 0x40004040003d7882 */ /* 0x000fe20000000000 */
[----:B------:R-:W-:Y:S01]  /*37c0*/  UMOV UR59, 0x40004040 ;  /* 0x40004040003b7882 */ /* 0x000fe20000000000 */
[----:B------:R2:W-:Y:S01]  /*37d0*/  UTCHMMA gdesc[UR60], gdesc[UR62], tmem[UR15], tmem[UR28], idesc[UR29], UPT ;  /* 0x00ff1c3e3c0075ea */ /* 0x0005e2000b80000f */
        /* <DEDUP_REMOVED lines=14> */
[----:B------:R-:W-:Y:S01]  /*38c0*/  UMOV UR37, 0x40004040 ;  /* 0x4000404000257882 */ /* 0x000fe20000000000 */
[----:B------:R2:W-:Y:S01]  /*38d0*/  UTCHMMA gdesc[UR40], gdesc[UR42], tmem[UR15], tmem[UR34], idesc[UR35], UPT ;  /* 0x00ff222a280075ea */ /* 0x0005e2000b80000f */
[----:B------:R2:W-:Y:S01]  /*38e0*/  UTCHMMA gdesc[UR36], gdesc[UR38], tmem[UR15], tmem[UR32], idesc[UR33], UPT ;  /* 0x00ff2026240075ea */ /* 0x0005e2000b80000f */
[----:B------:R2:W-:Y:S01]  /*38f0*/  UTCBAR [UR19], URZ ;  /* 0x000000ff130073e9 */ /* 0x0005e200080000ff */
[----:B------:R-:W-:Y:S01]  /*3900*/  UMOV UR5, UR11 ;  /* 0x0000000b00057c82 */ /* 0x000fe20008000000 */
[----:B------:R-:W-:Y:S05]  /*3910*/  BRA.U UP0, `(.L_x_61) ;  /* 0xfffffffd00007547 */ /* 0x000fea000b83ffff */
.L_x_58:
[----:B------:R-:W-:Y:S01]  /*3920*/  UIADD3 UR12, UPT, UPT, UR12, 0x1, URZ ;  /* 0x000000010c0c7890 */ /* 0x000fe2000fffe0ff */
[C---:B------:R-:W-:Y:S01]  /*3930*/  ISETP.NE.AND P0, PT, R10.reuse, 0x2, PT ;  /* 0x000000020a00780c */ /* 0x040fe20003f05270 */
[----:B------:R-:W-:Y:S02]  /*3940*/  UIADD3 UR14, UPT, UPT, UR14, 0xc0, URZ ;  /* 0x000000c00e0e7890 */ /* 0x000fe4000fffe0ff */
[----:B------:R-:W-:Y:S01]  /*3950*/  UISETP.NE.AND UP0, UPT, UR12, 0x4, UPT ;  /* 0x000000040c00788c */ /* 0x000fe2000bf05270 */
[----:B-12---:R-:W-:Y:S02]  /*3960*/  SEL R0, RZ, 0x1, P0 ;  /* 0x00000001ff007807 */ /* 0x006fe40000000000 */
[----:B------:R-:W-:Y:S01]  /*3970*/  SEL R10, R10, RZ, P0 ;  /* 0x000000ff0a0a7207 */ /* 0x000fe20000000000 */
[----:B------:R-:W-:Y:S01]  /*3980*/  USEL UR5, URZ, 0x1, UP0 ;  /* 0x00000001ff057887 */ /* 0x000fe20008000000 */
[----:B------:R-:W-:Y:S01]  /*3990*/  LOP3.LUT R9, R9, R0, RZ, 0x3c, !PT ;  /* 0x0000000009097212 */ /* 0x000fe200078e3cff */
[----:B------:R-:W-:Y:S01]  /*39a0*/  USEL UR12, UR12, URZ, UP0 ;  /* 0x000000ff0c0c7287 */ /* 0x000fe20008000000 */
[----:B------:R1:W-:Y:S03]  /*39b0*/  UTCBAR [UR14], URZ ;  /* 0x000000ff0e0073e9 */ /* 0x0003e600080000ff */
[----:B------:R-:W-:Y:S01]  /*39c0*/  LOP3.LUT R11, R11, UR5, RZ, 0x3c, !PT ;  /* 0x000000050b0b7c12 */ /* 0x000fe2000f8e3cff */
[----:B------:R-:W-:Y:S07]  /*39d0*/  @P1 BRA `(.L_x_62) ;  /* 0xfffffff8003c1947 */ /* 0x000fee000383ffff */
[----:B------:R-:W2:Y:S01]  /*39e0*/  S2UR UR4, SR_CgaCtaId ;  /* 0x00000000000479c3 */ /* 0x000ea20000008800 */
[----:B------:R-:W-:Y:S01]  /*39f0*/  ELECT P0, URZ, PT ;  /* 0x0000000000ff782f */ /* 0x000fe20003800000 */
[----:B------:R-:W-:Y:S01]  /*3a00*/  IMAD.MOV.U32 R0, RZ, RZ, 0x1 ;  /* 0x00000001ff007424 */ /* 0x000fe200078e00ff */
[----:B------:R-:W-:Y:S01]  /*3a10*/  UIADD3 UR9, UPT, UPT, UR9, 0xe0, URZ ;  /* 0x000000e009097890 */ /* 0x000fe2000fffe0ff */
[----:B------:R-:W-:Y:S01]  /*3a20*/  SHF.L.U32 R2, R11, 0x1f, RZ ;  /* 0x0000001f0b027819 */ /* 0x000fe200000006ff */
[----:B------:R-:W-:-:S03]  /*3a30*/  UMOV UR5, 0x40 ;  /* 0x0000004000057882 */ /* 0x000fc60000000000 */
[----:B------:R-:W-:Y:S01]  /*3a40*/  UVIRTCOUNT.DEALLOC.SMPOOL 0x80 ;  /* 0x000000800000784c */ /* 0x000fe20000000000 */
[----:B--2---:R-:W-:Y:S02]  /*3a50*/  ULEA UR4, UR4, UR5, 0x18 ;  /* 0x0000000504047291 */ /* 0x004fe4000f8ec0ff */
[----:B------:R-:W-:-:S07]  /*3a60*/  ULEA UR5, UR12, UR9, 0x3 ;  /* 0x000000090c057291 */ /* 0x000fce000f8e18ff */
[----:B------:R2:W-:Y:S02]  /*3a70*/  @P0 STS.U8 [UR4+0x1c], R0 ;  /* 0x00001c00ff000988 */ /* 0x0005e40008000004 */
[----:B------:R-:W3:Y:S02]  /*3a80*/  SYNCS.PHASECHK.TRANS64.TRYWAIT P0, [UR5], R2 ;  /* 0x00000002ff0075a7 */ /* 0x000ee40008001105 */
[----:B--23--:R-:W-:Y:S05]  /*3a90*/  @!P0 BRA `(.L_x_63) ;  /* 0x0000003400cc8947 */ /* 0x00cfea0003800000 */
.L_x_133:
[----:B------:R-:W-:-:S04]  /*3aa0*/  UIADD3 UR6, UPT, UPT, UR12, 0x1, URZ ;  /* 0x000000010c067890 */ /* 0x000fc8000fffe0ff */
[----:B------:R-:W-:-:S04]  /*3ab0*/  UISETP.NE.AND UP0, UPT, UR6, 0x4, UPT ;  /* 0x000000040600788c */ /* 0x000fc8000bf05270 */
[----:B------:R-:W-:Y:S02]  /*3ac0*/  USEL UR7, URZ, 0x1, UP0 ;  /* 0x00000001ff077887 */ /* 0x000fe40008000000 */
[----:B------:R-:W-:-:S04]  /*3ad0*/  USEL UR6, UR6, URZ, UP0 ;  /* 0x000000ff06067287 */ /* 0x000fc80008000000 */
[----:B------:R-:W-:Y:S01]  /*3ae0*/  ULEA UR5, UR6, UR9, 0x3 ;  /* 0x0000000906057291 */ /* 0x000fe2000f8e18ff */
[----:B--2---:R-:W-:-:S04]  /*3af0*/  LOP3.LUT R2, R11, UR7, RZ, 0x3c, !PT ;  /* 0x000000070b027c12 */ /* 0x004fc8000f8e3cff */
[----:B------:R-:W-:-:S04]  /*3b00*/  SHF.L.U32 R3, R2, 0x1f, RZ ;  /* 0x0000001f02037819 */ /* 0x000fc800000006ff */
[----:B------:R-:W2:Y:S02]  /*3b10*/  SYNCS.PHASECHK.TRANS64.TRYWAIT P0, [UR5], R3 ;  /* 0x00000003ff0075a7 */ /* 0x000ea40008001105 */
[----:B--2---:R-:W-:Y:S05]  /*3b20*/  @!P0 BRA `(.L_x_64) ;  /* 0x0000003400c08947 */ /* 0x004fea0003800000 */
.L_x_135:
[----:B------:R-:W-:-:S04]  /*3b30*/  UIADD3 UR6, UPT, UPT, UR6, 0x1, URZ ;  /* 0x0000000106067890 */ /* 0x000fc8000fffe0ff */
[----:B------:R-:W-:-:S04]  /*3b40*/  UISETP.NE.AND UP0, UPT, UR6, 0x4, UPT ;  /* 0x000000040600788c */ /* 0x000fc8000bf05270 */
[----:B------:R-:W-:Y:S02]  /*3b50*/  USEL UR7, URZ, 0x1, UP0 ;  /* 0x00000001ff077887 */ /* 0x000fe40008000000 */
[----:B------:R-:W-:-:S04]  /*3b60*/  USEL UR6, UR6, URZ, UP0 ;  /* 0x000000ff06067287 */ /* 0x000fc80008000000 */
[----:B------:R-:W-:Y:S01]  /*3b70*/  ULEA UR5, UR6, UR9, 0x3 ;  /* 0x0000000906057291 */ /* 0x000fe2000f8e18ff */
[----:B------:R-:W-:-:S04]  /*3b80*/  LOP3.LUT R2, R2, UR7, RZ, 0x3c, !PT ;  /* 0x0000000702027c12 */ /* 0x000fc8000f8e3cff */
[----:B--2---:R-:W-:-:S04]  /*3b90*/  SHF.L.U32 R3, R2, 0x1f, RZ ;  /* 0x0000001f02037819 */ /* 0x004fc800000006ff */
[----:B------:R-:W2:Y:S02]  /*3ba0*/  SYNCS.PHASECHK.TRANS64.TRYWAIT P0, [UR5], R3 ;  /* 0x00000003ff0075a7 */ /* 0x000ea40008001105 */
[----:B--2---:R-:W-:Y:S05]  /*3bb0*/  @!P0 BRA `(.L_x_65) ;  /* 0x0000003400b48947 */ /* 0x004fea0003800000 */
.L_x_137:
[----:B------:R-:W-:-:S04]  /*3bc0*/  UIADD3 UR6, UPT, UPT, UR6, 0x1, URZ ;  /* 0x0000000106067890 */ /* 0x000fc8000fffe0ff */
[----:B------:R-:W-:-:S04]  /*3bd0*/  UISETP.NE.AND UP0, UPT, UR6, 0x4, UPT ;  /* 0x000000040600788c */ /* 0x000fc8000bf05270 */
[----:B------:R-:W-:Y:S02]  /*3be0*/  USEL UR5, URZ, 0x1, UP0 ;  /* 0x00000001ff057887 */ /* 0x000fe40008000000 */
[----:B------:R-:W-:-:S04]  /*3bf0*/  USEL UR6, UR6, URZ, UP0 ;  /* 0x000000ff06067287 */ /* 0x000fc80008000000 */
[----:B------:R-:W-:Y:S01]  /*3c00*/  ULEA UR6, UR6, UR9, 0x3 ;  /* 0x0000000906067291 */ /* 0x000fe2000f8e18ff */
[----:B------:R-:W-:-:S04]  /*3c10*/  LOP3.LUT R2, R2, UR5, RZ, 0x3c, !PT ;  /* 0x0000000502027c12 */ /* 0x000fc8000f8e3cff */
[----:B------:R-:W-:-:S04]  /*3c20*/  SHF.L.U32 R2, R2, 0x1f, RZ ;  /* 0x0000001f02027819 */ /* 0x000fc800000006ff */
[----:B------:R-:W3:Y:S02]  /*3c30*/  SYNCS.PHASECHK.TRANS64.TRYWAIT P0, [UR6], R2 ;  /* 0x00000002ff0075a7 */ /* 0x000ee40008001106 */
[----:B---3--:R-:W-:Y:S05]  /*3c40*/  @!P0 BRA `(.L_x_66) ;  /* 0x0000003400a88947 */ /* 0x008fea0003800000 */
.L_x_139:
[----:B------:R-:W-:Y:S01]  /*3c50*/  NOP ;  /* 0x0000000000007918 */ /* 0x000fe20000000000 */
[----:B--2---:R-:W2:Y:S01]  /*3c60*/  LDS R0, [UR4+0x14] ;  /* 0x00001404ff007984 */ /* 0x004ea20008000800 */
[----:B------:R-:W-:Y:S01]  /*3c70*/  ULOP3.LUT UR6, UR13, 0xffff, URZ, 0xc0, !UPT ;  /* 0x0000ffff0d067892 */ /* 0x000fe2000f8ec0ff */
[----:B------:R-:W-:Y:S01]  /*3c80*/  UMOV UR8, 0xffff ;  /* 0x0000ffff00087882 */ /* 0x000fe20000000000 */
[----:B------:R-:W-:Y:S02]  /*3c90*/  UMOV UR5, 0x1 ;  /* 0x0000000100057882 */ /* 0x000fe40000000000 */
[----:B------:R-:W-:-:S04]  /*3ca0*/  USHF.R.U32.HI UR6, URZ, 0x5, UR6 ;  /* 0x00000005ff067899 */ /* 0x000fc80008011606 */
[----:B------:R-:W-:Y:S02]  /*3cb0*/  USHF.L.U32 UR8, UR8, UR6, URZ ;  /* 0x0000000608087299 */ /* 0x000fe400080006ff */
[----:B------:R-:W-:-:S04]  /*3cc0*/  USHF.L.U32 UR5, UR5, UR6, URZ ;  /* 0x0000000605057299 */ /* 0x000fc800080006ff */
[----:B--2---:R-:W-:-:S04]  /*3cd0*/  LOP3.LUT R0, R0, UR8, RZ, 0xc0, !PT ;  /* 0x0000000800007c12 */ /* 0x004fc8000f8ec0ff */
[----:B------:R-:W-:-:S13]  /*3ce0*/  ISETP.NE.AND P0, PT, R0, UR8, PT ;  /* 0x0000000800007c0c */ /* 0x000fda000bf05270 */
[----:B------:R-:W-:Y:S05]  /*3cf0*/  @P0 BRA `(.L_x_67) ;  /* 0x0000000000580947 */ /* 0x000fea0003800000 */
[----:B------:R-:W2:Y:S02]  /*3d00*/  LDS R0, [UR4+0x18] ;  /* 0x00001804ff007984 */ /* 0x000ea40008000800 */
[----:B--2---:R-:W-:-:S04]  /*3d10*/  LOP3.LUT R0, R0, UR5, RZ, 0xc0, !PT ;  /* 0x0000000500007c12 */ /* 0x004fc8000f8ec0ff */
[----:B------:R-:W-:-:S13]  /*3d20*/  ISETP.NE.AND P0, PT, R0, UR5, PT ;  /* 0x0000000500007c0c */ /* 0x000fda000bf05270 */
[----:B------:R-:W-:Y:S05]  /*3d30*/  @P0 BRA `(.L_x_68) ;  /* 0x00000000003c0947 */ /* 0x000fea0003800000 */
[----:B------:R-:W2:Y:S01]  /*3d40*/  S2R R2, SR_LANEID ;  /* 0x0000000000027919 */ /* 0x000ea20000000000 */
[----:B------:R-:W-:Y:S01]  /*3d50*/  ULOP3.LUT UR8, URZ, UR8, URZ, 0x33, !UPT ;  /* 0x00000008ff087292 */ /* 0x000fe2000f8e33ff */
[----:B------:R-:W-:Y:S02]  /*3d60*/  VOTEU.ANY UR7, UPT, PT ;  /* 0x0000000000077886 */ /* 0x000fe400038e0100 */
[----:B------:R-:W-:-:S03]  /*3d70*/  UFLO.U32 UR7, UR7 ;  /* 0x00000007000772bd */ /* 0x000fc600080e0000 */
[----:B------:R-:W-:-:S04]  /*3d80*/  IMAD.U32 R0, RZ, RZ, UR8 ;  /* 0x00000008ff007e24 */ /* 0x000fc8000f8e00ff */
[----:B------:R3:W1:Y:S02]  /*3d90*/  REDUX UR6, R0 ;  /* 0x00000000000673c4 */ /* 0x0006640000000000 */
[----:B------:R1:W-:Y:S01]  /*3da0*/  UTCATOMSWS.AND URZ, UR8 ;  /* 0x0000000800ff79e3 */ /* 0x0003e20008000000 */
[----:B--2---:R-:W-:Y:S02]  /*3db0*/  ISETP.EQ.U32.AND P0, PT, R2, UR7, PT ;  /* 0x0000000702007c0c */ /* 0x004fe4000bf02070 */
[----:B---3--:R-:W-:Y:S02]  /*3dc0*/  LOP3.LUT R0, RZ, UR5, RZ, 0x33, !PT ;  /* 0x00000005ff007c12 */ /* 0x008fe4000f8e33ff */
[----:B-1----:R-:W-:Y:S02]  /*3dd0*/  MOV R2, UR6 ;  /* 0x0000000600027c02 */ /* 0x002fe40008000f00 */
[----:B------:R-:W1:Y:S07]  /*3de0*/  REDUX UR5, R0 ;  /* 0x00000000000573c4 */ /* 0x000e6e0000000000 */
[----:B------:R2:W-:Y:S01]  /*3df0*/  @P0 ATOMS.AND RZ, [UR4+0x14], R2 ;  /* 0x00001402ffff098c */ /* 0x0005e2000a800004 */
[----:B-1----:R-:W-:-:S05]  /*3e00*/  IMAD.U32 R0, RZ, RZ, UR5 ;  /* 0x00000005ff007e24 */ /* 0x002fca000f8e00ff */
[----:B------:R2:W-:Y:S01]  /*3e10*/  @P0 ATOMS.AND RZ, [UR4+0x18], R0 ;  /* 0x00001800ffff098c */ /* 0x0005e2000a800004 */
[----:B------:R-:W-:Y:S05]  /*3e20*/  BRA `(.L_x_69) ;  /* 0x0000000000147947 */ /* 0x000fea0003800000 */
.L_x_68:
[----:B------:R-:W-:Y:S02]  /*3e30*/  MOV R2, 0x3e50 ;  /* 0x00003e5000027802 */ /* 0x000fe40000000f00 */
[----:B-1--45:R-:W-:Y:S05]  /*3e40*/  CALL.REL.NOINC `($__internal_0_$__cuda_sm10x_tcgen05_guardrail_trap_col_being_dealloced_not_returned_by_alloc) ;  /* 0x0000003400d87944 */ /* 0x032fea0003c00000 */
[----:B------:R-:W-:Y:S05]  /*3e50*/  BRA `(.L_x_69) ;  /* 0x0000000000087947 */ /* 0x000fea0003800000 */
.L_x_67:
[----:B------:R-:W-:Y:S02]  /*3e60*/  MOV R2, 0x3e80 ;  /* 0x00003e8000027802 */ /* 0x000fe40000000f00 */
[----:B-1--45:R-:W-:Y:S05]  /*3e70*/  CALL.REL.NOINC `($__internal_2_$__cuda_sm10x_tcgen05_guardrail_trap_unallocated_columns_being_dealloced) ;  /* 0x0000003400e47944 */ /* 0x032fea0003c00000 */
.L_x_69:
[----:B------:R-:W-:Y:S01]  /*3e80*/  NOP ;  /* 0x0000000000007918 */ /* 0x000fe20000000000 */
[----:B------:R-:W-:Y:S05]  /*3e90*/  EXIT ;  /* 0x000000000000794d */ /* 0x000fea0003800000 */
.L_x_51:
[----:B------:R-:W-:-:S09]  /*3ea0*/  UISETP.NE.OR UP2, UPT, UR8, 0x3, !UP2 ;  /* 0x000000030800788c */ /* 0x000fd2000d745670 */
[----:B------:R-:W-:Y:S05]  /*3eb0*/  BRA.U UP2, `(.L_x_70) ;  /* 0x0000000d02447547 */ /* 0x000fea000b800000 */
[----:B------:R-:W1:Y:S01]  /*3ec0*/  LDC R0, c[0x0][0xb30] ;  /* 0x0002cc00ff007b82 */ /* 0x000e620000000800 */
[----:B------:R-:W2:Y:S01]  /*3ed0*/  LDCU.64 UR4, c[0x0][0x888] ;  /* 0x00011100ff0477ac */ /* 0x000ea20008000a00 */
[----:B------:R-:W-:Y:S02]  /*3ee0*/  HFMA2 R25, -RZ, RZ, 0, 0 ;  /* 0x00000000ff197431 */ /* 0x000fe400000001ff */
[----:B------:R-:W-:Y:S01]  /*3ef0*/  IMAD.MOV.U32 R27, RZ, RZ, 0x1 ;  /* 0x00000001ff1b7424 */ /* 0x000fe200078e00ff */
[----:B------:R-:W-:Y:S01]  /*3f00*/  MOV R23, 0x1800 ;  /* 0x0000180000177802 */ /* 0x000fe20000000f00 */
[----:B------:R-:W4:Y:S01]  /*3f10*/  LDCU.64 UR14, c[0x0][0x890] ;  /* 0x00011200ff0e77ac */ /* 0x000f220008000a00 */
[----:B------:R-:W-:Y:S01]  /*3f20*/  IMAD.MOV.U32 R26, RZ, RZ, RZ ;  /* 0x000000ffff1a7224 */ /* 0x000fe200078e00ff */
[----:B------:R-:W3:Y:S01]  /*3f30*/  LDC R22, c[0x0][0x370] ;  /* 0x0000dc00ff167b82 */ /* 0x000ee20000000800 */
[----:B------:R-:W-:Y:S01]  /*3f40*/  UPLOP3.LUT UP1, UPT, UPT, UPT, UPT, 0x40, 0x4 ;  /* 0x000000000004789c */ /* 0x000fe20003f2e870 */
[----:B------:R-:W-:-:S06]  /*3f50*/  UMOV UR6, URZ ;  /* 0x000000ff00067c82 */ /* 0x000fcc0008000000 */
[----:B------:R-:W3:Y:S01]  /*3f60*/  LDC R3, c[0x0][0xb0c] ;  /* 0x0002c300ff037b82 */ /* 0x000ee20000000800 */
[----:B--2---:R-:W-:-:S03]  /*3f70*/  UISETP.NE.U32.AND UP4, UPT, UR4, URZ, UPT ;  /* 0x000000ff0400728c */ /* 0x004fc6000bf85070 */
[----:B------:R-:W-:Y:S01]  /*3f80*/  UMOV UR4, 0x400 ;  /* 0x0000040000047882 */ /* 0x000fe20000000000 */
[----:B----4-:R-:W-:-:S03]  /*3f90*/  UISETP.NE.U32.AND UP5, UPT, UR14, URZ, UPT ;  /* 0x000000ff0e00728c */ /* 0x010fc6000bfa5070 */
[----:B------:R-:W2:Y:S01]  /*3fa0*/  LDC R20, c[0x0][0xb20] ;  /* 0x0002c800ff147b82 */ /* 0x000ea20000000800 */
[----:B-1----:R-:W-:Y:S01]  /*3fb0*/  ISETP.NE.AND P1, PT, R0, 0x1, PT ;  /* 0x000000010000780c */ /* 0x002fe20003f25270 */
[----:B------:R-:W-:Y:S02]  /*3fc0*/  UISETP.NE.AND.EX UP4, UPT, UR5, URZ, UPT, UP4 ;  /* 0x000000ff0500728c */ /* 0x000fe4000bf85340 */
[----:B------:R-:W-:Y:S02]  /*3fd0*/  ULEA UR4, UR37, UR4, 0x18 ;  /* 0x0000000425047291 */ /* 0x000fe4000f8ec0ff */
[----:B------:R-:W-:Y:S02]  /*3fe0*/  UISETP.NE.AND.EX UP5, UPT, UR15, URZ, UPT, UP5 ;  /* 0x000000ff0f00728c */ /* 0x000fe4000bfa5350 */
[----:B------:R-:W1:Y:S08]  /*3ff0*/  LDC.64 R28, c[0x0][0x348] ;  /* 0x0000d200ff1c7b82 */ /* 0x000e700000000a00 */
[----:B------:R-:W4:Y:S08]  /*4000*/  LDC.64 R14, c[0x0][0xb10] ;  /* 0x0002c400ff0e7b82 */ /* 0x000f300000000a00 */
[----:B------:R-:W1:Y:S08]  /*4010*/  LDC.64 R6, c[0x0][0xb18] ;  /* 0x0002c600ff067b82 */ /* 0x000e700000000a00 */
[----:B------:R-:W1:Y:S08]  /*4020*/  LDC.64 R4, c[0x0][0xb28] ;  /* 0x0002ca00ff047b82 */ /* 0x000e700000000a00 */
[----:B--23--:R-:W1:Y:S02]  /*4030*/  LDC R21, c[0x0][0x374] ;  /* 0x0000dd00ff157b82 */ /* 0x00ce640000000800 */
.L_x_78:
[C---:B------:R-:W-:Y:S02]  /*4040*/  LEA R0, R26.reuse, UR4, 0x3 ;  /* 0x000000041a007c11 */ /* 0x040fe4000f8e18ff */
[----:B------:R-:W-:Y:S02]  /*4050*/  SHF.L.U32 R2, R25, 0x1f, RZ ;  /* 0x0000001f19027819 */ /* 0x000fe400000006ff */
[----:B------:R-:W-:Y:S02]  /*4060*/  LEA R16, R26, UR4, 0x4 ;  /* 0x000000041a107c11 */ /* 0x000fe4000f8e20ff */
[----:B------:R-:W2:Y:S02]  /*4070*/  SYNCS.PHASECHK.TRANS64.TRYWAIT P0, [R0+URZ+0xa0], R2 ;  /* 0x0000a002000075a7 */ /* 0x000ea400080011ff */
[----:B--2---:R-:W-:Y:S05]  /*4080*/  @!P0 BRA `(.L_x_71) ;  /* 0x0000003000b08947 */ /* 0x004fea0003800000 */
.L_x_140:
[----:B------:R-:W-:Y:S01]  /*4090*/  ISETP.GE.AND P0, PT, R44, 0x1, PT ;  /* 0x000000012c00780c */ /* 0x000fe20003f06270 */
[----:B------:R-:W3:Y:S01]  /*40a0*/  LDS.128 R16, [R16+0x130] ;  /* 0x0001300010107984 */ /* 0x000ee20000000c00 */
[----:B------:R-:W-:Y:S01]  /*40b0*/  ISETP.NE.U32.AND P3, PT, RZ, UR14, PT ;  /* 0x0000000eff007c0c */ /* 0x000fe2000bf65070 */
[----:B--2---:R-:W-:Y:S03]  /*40c0*/  VIADD R0, R0, 0xb0 ;  /* 0x000000b000007836 */ /* 0x004fe60000000000 */
[----:B------:R-:W-:Y:S01]  /*40d0*/  ISETP.NE.AND.EX P3, PT, RZ, UR15, PT, P3 ;  /* 0x0000000fff007c0c */ /* 0x000fe2000bf65330 */
[----:B------:R-:W-:Y:S01]  /*40e0*/  @!PT LDS RZ, [RZ] ;  /* 0x00000000fffff984 */ /* 0x000fe20000000800 */
[----:B------:R-:W-:Y:S01]  /*40f0*/  @!PT LDS RZ, [RZ] ;  /* 0x00000000fffff984 */ /* 0x000fe20000000800 */
[----:B------:R-:W-:Y:S01]  /*4100*/  @!PT LDS RZ, [RZ] ;  /* 0x00000000fffff984 */ /* 0x000fe20000000800 */
[----:B------:R-:W-:Y:S01]  /*4110*/  @!PT LDS RZ, [RZ] ;  /* 0x00000000fffff984 */ /* 0x000fe20000000800 */
[----:B------:R2:W-:Y:S06]  /*4120*/  MEMBAR.ALL.CTA ;  /* 0x0000000000007992 */ /* 0x0005ec0000008000 */
[----:B--2---:R-:W2:Y:S01]  /*4130*/  FENCE.VIEW.ASYNC.S ;  /* 0x00000000000073c6 */ /* 0x004ea20000000000 */
[----:B------:R-:W-:Y:S04]  /*4140*/  PRMT R0, RZ, 0x654, R0 ;  /* 0x00000654ff007816 */ /* 0x000fe80000000000 */
[----:B--2---:R2:W-:Y:S01]  /*4150*/  SYNCS.ARRIVE.TRANS64.RED.A1T0 RZ, [R0+URZ], RZ ;  /* 0x000000ff00ff79a7 */ /* 0x0045e200081004ff */
[----:B---3--:R-:W-:Y:S11]  /*4160*/  LOP3.LUT P4, RZ, R18, 0x1, RZ, 0xc0, !PT ;  /* 0x0000000112ff7812 */ /* 0x008ff6000788c0ff */
[----:B------:R-:W-:Y:S02]  /*4170*/  @!UPT UIADD3 URZ, UPT, UPT, URZ, URZ, URZ ;  /* 0x000000fffffff290 */ /* 0x000fe4000fffe0ff */
[----:B------:R-:W-:Y:S02]  /*4180*/  @P4 MOV R11, R16 ;  /* 0x00000010000b4202 */ /* 0x000fe40000000f00 */
[----:B------:R-:W-:Y:S01]  /*4190*/  @P4 LOP3.LUT R10, R17, 0xffff, RZ, 0xc0, !PT ;  /* 0x0000ffff110a4812 */ /* 0x000fe200078ec0ff */
[----:B--2---:R-:W-:Y:S06]  /*41a0*/  @!P0 BRA `(.L_x_72) ;  /* 0x0000000000a48947 */ /* 0x004fec0003800000 */
[-C--:B-1----:R-:W-:Y:S01]  /*41b0*/  IMAD.HI.U32 R0, R21, R7.reuse, RZ ;  /* 0x0000000715007227 */ /* 0x082fe200078e00ff */
[----:B------:R-:W-:Y:S02]  /*41c0*/  ISETP.NE.AND P0, PT, R6, 0x1, PT ;  /* 0x000000010600780c */ /* 0x000fe40003f05270 */
[----:B------:R-:W-:Y:S01]  /*41d0*/  ISETP.NE.AND P2, PT, R44, 0x1, PT ;  /* 0x000000012c00780c */ /* 0x000fe20003f45270 */
[----:B----4-:R-:W-:Y:S01]  /*41e0*/  IMAD.HI.U32 R9, R22, R14, RZ ;  /* 0x0000000e16097227 */ /* 0x010fe200078e00ff */
[----:B------:R-:W-:Y:S02]  /*41f0*/  SHF.R.U32.HI R0, RZ, R20, R0 ;  /* 0x00000014ff007219 */ /* 0x000fe40000011600 */
[----:B------:R-:W-:Y:S01]  /*4200*/  ISETP.NE.AND P5, PT, R3, 0x1, PT ;  /* 0x000000010300780c */ /* 0x000fe20003fa5270 */
[----:B------:R-:W-:Y:S01]  /*4210*/  IMAD.HI.U32 R13, R10, R7, RZ ;  /* 0x000000070a0d7227 */ /* 0x000fe200078e00ff */
[----:B------:R-:W-:Y:S02]  /*4220*/  SHF.R.U32.HI R9, RZ, R15, R9 ;  /* 0x0000000fff097219 */ /* 0x000fe40000011609 */
[----:B------:R-:W-:Y:S01]  /*4230*/  SEL R0, R21, R0, !P0 ;  /* 0x0000000015007207 */ /* 0x000fe20004000000 */
[----:B------:R-:W-:Y:S01]  /*4240*/  IMAD.HI.U32 R12, R11, R14, RZ ;  /* 0x0000000e0b0c7227 */ /* 0x000fe200078e00ff */
[----:B------:R-:W-:Y:S03]  /*4250*/  SEL R9, R22, R9, !P5 ;  /* 0x0000000916097207 */ /* 0x000fe60006800000 */
[-C--:B------:R-:W-:Y:S01]  /*4260*/  IMAD.HI.U32 R8, R0, R4.reuse, RZ ;  /* 0x0000000400087227 */ /* 0x080fe200078e00ff */
[----:B------:R-:W-:Y:S03]  /*4270*/  SHF.R.U32.HI R12, RZ, R15, R12 ;  /* 0x0000000fff0c7219 */ /* 0x000fe6000001160c */
[----:B------:R-:W-:Y:S01]  /*4280*/  IMAD.HI.U32 R2, R9, R4, RZ ;  /* 0x0000000409027227 */ /* 0x000fe200078e00ff */
[-C--:B------:R-:W-:Y:S02]  /*4290*/  @P2 SHF.R.U32.HI R0, RZ, R5.reuse, R8 ;  /* 0x00000005ff002219 */ /* 0x080fe40000011608 */
[----:B------:R-:W-:Y:S02]  /*42a0*/  SHF.R.U32.HI R8, RZ, R20, R13 ;  /* 0x00000014ff087219 */ /* 0x000fe4000001160d */
[----:B------:R-:W-:Y:S01]  /*42b0*/  @P2 SHF.R.U32.HI R9, RZ, R5, R2 ;  /* 0x00000005ff092219 */ /* 0x000fe20000011602 */
[----:B------:R-:W-:Y:S01]  /*42c0*/  IMAD R0, R44, R0, RZ ;  /* 0x000000002c007224 */ /* 0x000fe200078e02ff */
[----:B------:R-:W-:Y:S02]  /*42d0*/  SEL R8, R10, R8, !P0 ;  /* 0x000000080a087207 */ /* 0x000fe40004000000 */
[----:B------:R-:W-:Y:S01]  /*42e0*/  SEL R2, R11, R12, !P5 ;  /* 0x0000000c0b027207 */ /* 0x000fe20006800000 */
[----:B------:R-:W-:Y:S01]  /*42f0*/  IMAD R12, R44, R9, RZ ;  /* 0x000000092c0c7224 */ /* 0x000fe200078e02ff */
[C---:B------:R-:W-:Y:S01]  /*4300*/  ISETP.GE.AND P0, PT, R8.reuse, R0, PT ;  /* 0x000000000800720c */ /* 0x040fe20003f06270 */
[----:B------:R-:W-:Y:S03]  /*4310*/  IMAD.HI.U32 R0, R8, R4, RZ ;  /* 0x0000000408007227 */ /* 0x000fe600078e00ff */
[----:B------:R-:W-:Y:S02]  /*4320*/  ISETP.GE.OR P0, PT, R2, R12, P0 ;  /* 0x0000000c0200720c */ /* 0x000fe40000706670 */
[-C--:B------:R-:W-:Y:S04]  /*4330*/  SHF.R.U32.HI R0, RZ, R5.reuse, R0 ;  /* 0x00000005ff007219 */ /* 0x080fe80000011600 */
[----:B------:R-:W-:Y:S05]  /*4340*/  SEL R13, R8, R0, !P2 ;  /* 0x00000000080d7207 */ /* 0x000fea0005000000 */
[----:B------:R-:W-:Y:S02]  /*4350*/  IMAD.MOV R12, RZ, RZ, -R13 ;  /* 0x000000ffff0c7224 */ /* 0x000fe400078e0a0d */
[----:B------:R-:W-:Y:S04]  /*4360*/  @!P0 IMAD.HI.U32 R0, R2, R4, RZ ;  /* 0x0000000402008227 */ /* 0x000fe800078e00ff */
[----:B------:R-:W-:Y:S01]  /*4370*/  IMAD R12, R44, R12, R8 ;  /* 0x0000000c2c0c7224 */ /* 0x000fe200078e0208 */
[----:B------:R-:W-:Y:S04]  /*4380*/  @!P0 SHF.R.U32.HI R0, RZ, R5, R0 ;  /* 0x00000005ff008219 */ /* 0x000fe80000011600 */
[----:B------:R-:W-:Y:S04]  /*4390*/  @!P0 SEL R0, R2, R0, !P2 ;  /* 0x0000000002008207 */ /* 0x000fe80005000000 */
[----:B------:R-:W-:Y:S01]  /*43a0*/  @!P0 IADD3 R13, PT, PT, R13, -R0, RZ ;  /* 0x800000000d0d8210 */ /* 0x000fe20007ffe0ff */
[----:B------:R-:W-:Y:S01]  /*43b0*/  @!P0 IMAD R0, R9, R12, R0 ;  /* 0x0000000c09008224 */ /* 0x000fe200078e0200 */
[----:B------:R-:W-:Y:S01]  /*43c0*/  IADD3 R9, PT, PT, -R8, RZ, RZ ;  /* 0x000000ff08097210 */ /* 0x000fe20007ffe1ff */
[--C-:B------:R-:W-:Y:S02]  /*43d0*/  IMAD.MOV R12, RZ, RZ, -R2.reuse ;  /* 0x000000ffff0c7224 */ /* 0x100fe400078e0a02 */
[----:B------:R-:W-:Y:S02]  /*43e0*/  @!P0 IMAD R8, R13, R44, R2 ;  /* 0x0000002c0d088224 */ /* 0x000fe400078e0202 */
[----:B------:R-:W-:Y:S02]  /*43f0*/  @!P0 IMAD.MOV.U32 R2, RZ, RZ, R0 ;  /* 0x000000ffff028224 */ /* 0x000fe400078e0000 */
[----:B------:R-:W-:Y:S02]  /*4400*/  IMAD R11, R3, R12, R11 ;  /* 0x0000000c030b7224 */ /* 0x000fe400078e020b */
[----:B------:R-:W-:Y:S02]  /*4410*/  IMAD R10, R6, R9, R10 ;  /* 0x00000009060a7224 */ /* 0x000fe400078e020a */
[----:B------:R-:W-:Y:S02]  /*4420*/  IMAD R11, R2, R3, R11 ;  /* 0x00000003020b7224 */ /* 0x000fe400078e020b */
[----:B------:R-:W-:Y:S02]  /*4430*/  IMAD R10, R8, R6, R10 ;  /* 0x00000006080a7224 */ /* 0x000fe400078e020a */
.L_x_72:
[----:B------:R-:W-:Y:S05]  /*4440*/  BRA.U UP1, `(.L_x_73) ;  /* 0x0000000101107547 */ /* 0x000fea000b800000 */
[----:B------:R-:W-:Y:S04]  /*4450*/  MOV R2, UR7 ;  /* 0x0000000700027c02 */ /* 0x000fe80008000f00 */
[----:B------:R-:W-:Y:S04]  /*4460*/  SHF.L.U32 R2, R2, 0x1f, RZ ;  /* 0x0000001f02027819 */ /* 0x000fe800000006ff */
[----:B------:R-:W2:Y:S02]  /*4470*/  SYNCS.PHASECHK.TRANS64.TRYWAIT P0, [UR4+0x98], R2 ;  /* 0x00009802ff0075a7 */ /* 0x000ea40008001104 */
[----:B--2---:R-:W-:Y:S05]  /*4480*/  @!P0 BRA `(.L_x_74) ;  /* 0x0000002c00c48947 */ /* 0x004fea0003800000 */
.L_x_73:
[----:B------:R-:W-:Y:S05]  /*4490*/  BRA.U !UP5, `(.L_x_75) ;  /* 0x000000010d347547 */ /* 0x000fea000b800000 */
[----:B------:R-:W-:Y:S01]  /*44a0*/  UPLOP3.LUT UP0, UPT, UPT, UPT, UP4, 0x80, 0x8 ;  /* 0x000000000008789c */ /* 0x000fe20003f0f040 */
[----:B--2---:R-:W-:Y:S02]  /*44b0*/  HFMA2 R0, -RZ, RZ, 0, 5.9604644775390625e-08 ;  /* 0x00000001ff007431 */ /* 0x004fe400000001ff */
[----:B------:R-:W-:Y:S03]  /*44c0*/  IMAD.MOV.U32 R78, RZ, RZ, 0x1 ;  /* 0x00000001ff4e7424 */ /* 0x000fe600078e00ff */
[----:B------:R-:W-:Y:S05]  /*44d0*/  PLOP3.LUT P0, PT, PT, PT, UP0, 0x80, 0x8 ;  /* 0x000000000008781c */ /* 0x000fea0003f0f008 */
[----:B------:R-:W2:Y:S01]  /*44e0*/  @UP0 LDCU.64 UR8, c[0x0][0x888] ;  /* 0x00011100ff0807ac */ /* 0x000ea20008000a00 */
[----:B------:R-:W-:Y:S07]  /*44f0*/  @UP0 UIMAD UR5, UR36, UR14, URZ ;  /* 0x0000000e240502a4 */ /* 0x000fee000f8e02ff */
[----:B------:R-:W-:Y:S01]  /*4500*/  @!P0 PRMT R78, R0, 0x7610, R78 ;  /* 0x00007610004e8816 */ /* 0x000fe2000000004e */
[----:B--2---:R-:W-:Y:S03]  /*4510*/  @UP0 UIMAD.WIDE UR8, UR5, 0x4, UR8 ;  /* 0x00000004050808a5 */ /* 0x004fe6000f8e0208 */
[----:B------:R-:W2:Y:S03]  /*4520*/  @!UP0 LDCU UR5, c[0x0][0x880] ;  /* 0x00011000ff0587ac */ /* 0x000ea60008000800 */
[----:B------:R-:W-:Y:S01]  /*4530*/  IMAD.U32 R8, RZ, RZ, UR8 ;  /* 0x00000008ff087e24 */ /* 0x000fe2000f8e00ff */
[----:B------:R-:W-:Y:S05]  /*4540*/  MOV R9, UR9 ;  /* 0x0000000900097c02 */ /* 0x000fea0008000f00 */
[----:B-----5:R3:W5:Y:S02]  /*4550*/  @P0 LDG.E R51, desc[UR40][R8.64] ;  /* 0x0000002808330981 */ /* 0x020764000c1e1900 */
[----:B--23--:R-:W-:Y:S07]  /*4560*/  @!P0 IMAD.U32 R51, RZ, RZ, UR5 ;  /* 0x00000005ff338e24 */ /* 0x00cfee000f8e00ff */
.L_x_75:
[----:B-----5:R-:W-:Y:S01]  /*4570*/  @!P3 FSETP.EQ.AND P2, PT, R51, RZ, PT ;  /* 0x000000ff3300b20b */ /* 0x020fe20003f42000 */
[----:B------:R-:W-:Y:S01]  /*4580*/  @!UPT UIADD3 URZ, UPT, UPT, URZ, URZ, URZ ;  /* 0x000000fffffff290 */ /* 0x000fe2000fffe0ff */
[----:B------:R-:W-:Y:S11]  /*4590*/  @!P3 BRA `(.L_x_76) ;  /* 0x000000000014b947 */ /* 0x000ff60003800000 */
[----:B------:R-:W-:Y:S02]  /*45a0*/  LOP3.LUT P0, RZ, R78, 0xff, RZ, 0xc0, !PT ;  /* 0x000000ff4eff7812 */ /* 0x000fe4000780c0ff */
[----:B------:R-:W-:Y:S04]  /*45b0*/  PLOP3.LUT P2, PT, PT, PT, UP0, 0x80, 0x8 ;  /* 0x000000000008781c */ /* 0x000fe80003f4f008 */
[----:B------:R-:W-:Y:S07]  /*45c0*/  PLOP3.LUT P2, PT, P2, PT, PT, 0x8, 0x80 ;  /* 0x000000000080781c */ /* 0x000fee000174e170 */
[----:B------:R-:W-:Y:S11]  /*45d0*/  @P0 FSETP.EQ.AND P2, PT, R51, RZ, PT ;  /* 0x000000ff3300020b */ /* 0x000ff60003f42000 */
[----:B------:R-:W-:Y:S02]  /*45e0*/  @!UPT UIADD3 URZ, UPT, UPT, URZ, URZ, URZ ;  /* 0x000000fffffff290 */ /* 0x000fe4000fffe0ff */
.L_x_76:
[----:B------:R-:W3:Y:S01]  /*45f0*/  LDC.64 R8, c[0x0][0xb10] ;  /* 0x0002c400ff087b82 */ /* 0x000ee20000000a00 */
[----:B------:R-:W-:Y:S01]  /*4600*/  ULEA UR13, UR6, UR4, 0x3 ;  /* 0x00000004060d7291 */ /* 0x000fe2000f8e18ff */
[----:B------:R-:W-:Y:S01]  /*4610*/  SHF.L.U32 R30, R27, 0x1f, RZ ;  /* 0x0000001f1b1e7819 */ /* 0x000fe200000006ff */
[----:B------:R-:W-:Y:S01]  /*4620*/  VIADD R26, R26, 0x1 ;  /* 0x000000011a1a7836 */ /* 0x000fe20000000000 */
[----:B------:R-:W-:Y:S04]  /*4630*/  @P4 SHF.R.U32.HI R24, RZ, 0x10, R17 ;  /* 0x00000010ff184819 */ /* 0x000fe80000011611 */
[----:B------:R-:W5:Y:S02]  /*4640*/  LDC.64 R12, c[0x0][0xb18] ;  /* 0x0002c600ff0c7b82 */ /* 0x000f640000000a00 */
[----:B------:R-:W1:Y:S01]  /*4650*/  SYNCS.PHASECHK.TRANS64.TRYWAIT P5, [UR13+0x80], R30 ;  /* 0x0000801eff0075a7 */ /* 0x000e6200080a110d */
[C---:B---3--:R-:W-:Y:S05]  /*4660*/  @!P1 IMAD.HI.U32 R8, R11.reuse, R8, RZ ;  /* 0x000000080b089227 */ /* 0x048fea00078e00ff */
[----:B--2---:R-:W2:Y:S01]  /*4670*/  @!P1 LDC R0, c[0x0][0xb20] ;  /* 0x0002c800ff009b82 */ /* 0x004ea20000000800 */
[----:B------:R-:W-:Y:S01]  /*4680*/  @!P1 SHF.R.U32.HI R8, RZ, R9, R8 ;  /* 0x00000009ff089219 */ /* 0x000fe20000011608 */
[----:B-----5:R-:W-:Y:S01]  /*4690*/  @!P1 IMAD.HI.U32 R13, R10, R13, RZ ;  /* 0x0000000d0a0d9227 */ /* 0x020fe200078e00ff */
[----:B------:R-:W-:Y:S05]  /*46a0*/  @!P1 ISETP.NE.AND P0, PT, R12, 0x1, PT ;  /* 0x000000010c00980c */ /* 0x000fea0003f05270 */
[----:B------:R-:W3:Y:S01]  /*46b0*/  @!P1 LDC R2, c[0x0][0xb0c] ;  /* 0x0002c300ff029b82 */ /* 0x000ee20000000800 */
[----:B--2---:R-:W-:Y:S02]  /*46c0*/  @!P1 SHF.R.U32.HI R0, RZ, R0, R13 ;  /* 0x00000000ff009219 */ /* 0x004fe4000001160d */
[----:B---3--:R-:W-:Y:S02]  /*46d0*/  @!P1 ISETP.NE.AND P3, PT, R2, 0x1, PT ;  /* 0x000000010200980c */ /* 0x008fe40003f65270 */
[----:B------:R-:W-:Y:S02]  /*46e0*/  @!P1 SEL R9, R10, R0, !P0 ;  /* 0x000000000a099207 */ /* 0x000fe40004000000 */
[----:B------:R-:W-:Y:S02]  /*46f0*/  ELECT P0, URZ, PT ;  /* 0x0000000000ff782f */ /* 0x000fe40003800000 */
[----:B------:R-:W-:Y:S05]  /*4700*/  @!P1 SEL R8, R11, R8, !P3 ;  /* 0x000000080b089207 */ /* 0x000fea0005800000 */
[----:B------:R-:W-:Y:S02]  /*4710*/  @!P1 IMAD.IADD R0, R9, 0x1, -R8 ;  /* 0x0000000109009824 */ /* 0x000fe400078e0a08 */
[----:B------:R-:W-:Y:S02]  /*4720*/  @!P1 IMAD.IADD R8, R8, 0x1, -R9 ;  /* 0x0000000108089824 */ /* 0x000fe400078e0a09 */
[----:B------:R-:W-:Y:S02]  /*4730*/  @!P1 IMAD R11, R0, R2, R11 ;  /* 0x00000002000b9224 */ /* 0x000fe400078e020b */
[----:B------:R-:W-:Y:S01]  /*4740*/  @!P1 IMAD R10, R8, R12, R10 ;  /* 0x0000000c080a9224 */ /* 0x000fe200078e020a */
[----:B-1----:R-:W-:Y:S06]  /*4750*/  @!P5 BRA `(.L_x_77) ;  /* 0x0000002c0028d947 */ /* 0x002fec0003800000 */
.L_x_143:
[----:B------:R-:W-:Y:S01]  /*4760*/  UIADD3 UR25, UPT, UPT, UR13, 0x70, URZ ;  /* 0x000000700d197890 */ /* 0x000fe2000fffe0ff */
[----:B------:R-:W-:Y:S01]  /*4770*/  PLOP3.LUT P0, PT, P2, P0, PT, 0xf2, 0x2f ;  /* 0x00000000002f781c */ /* 0x000fe20001701e72 */
[----:B------:R-:W-:Y:S01]  /*4780*/  UMOV UR22, 0x0 ;  /* 0x0000000000167882 */ /* 0x000fe20000000000 */
[----:B------:R-:W-:Y:S01]  /*4790*/  UMOV UR23, 0x10000000 ;  /* 0x1000000000177882 */ /* 0x000fe20000000000 */
[----:B------:R-:W-:Y:S01]  /*47a0*/  UPRMT UR21, UR37, 0x654, UR25 ;  /* 0x0000065425157896 */ /* 0x000fe20008000019 */
[----:B------:R-:W-:Y:S01]  /*47b0*/  UMOV UR28, UR36 ;  /* 0x00000024001c7c82 */ /* 0x000fe20008000000 */
[----:B------:R-:W-:Y:S01]  /*47c0*/  UMOV UR20, UR36 ;  /* 0x0000002400147c82 */ /* 0x000fe20008000000 */
[----:B------:R-:W-:Y:S01]  /*47d0*/  UMOV UR17, UR25 ;  /* 0x0000001900117c82 */ /* 0x000fe20008000000 */
[----:B------:R-:W-:Y:S01]  /*47e0*/  UMOV UR12, UR36 ;  /* 0x00000024000c7c82 */ /* 0x000fe20008000000 */
[----:B------:R-:W-:Y:S05]  /*47f0*/  @P4 R2UR UR36, R24 ;  /* 0x00000000182442ca */ /* 0x000fea00000e0000 */
[----:B------:R-:W-:Y:S01]  /*4800*/  @!P0 IADD3 R2, P2, PT, R28, 0x580, RZ ;  /* 0x000005801c028810 */ /* 0x000fe20007f5e0ff */
[----:B------:R-:W-:Y:S01]  /*4810*/  @!P0 IMAD R76, R76, 0x30, RZ ;  /* 0x000000304c4c8824 */ /* 0x000fe200078e02ff */
[----:B------:R-:W-:Y:S01]  /*4820*/  VOTEU.ALL UP3, P0 ;  /* 0x0000000000ff7886 */ /* 0x000fe20000060000 */
[----:B------:R-:W-:Y:S01]  /*4830*/  VOTEU.ALL UP2, P0 ;  /* 0x0000000000ff7886 */ /* 0x000fe20000040000 */
[----:B------:R-:W-:Y:S01]  /*4840*/  @!P0 R2UR UR9, R2 ;  /* 0x00000000020982ca */ /* 0x000fe200000e0000 */
[----:B-1----:R-:W-:Y:S01]  /*4850*/  @!P0 IMAD.X R0, RZ, RZ, R29, P2 ;  /* 0x000000ffff008224 */ /* 0x002fe200010e061d */
[----:B------:R-:W-:Y:S01]  /*4860*/  @!P0 R2UR UR26, R76 ;  /* 0x000000004c1a82ca */ /* 0x000fe200000e0000 */
[----:B------:R-:W-:Y:S01]  /*4870*/  @!P0 IMAD.SHL.U32 R77, R77, 0x40, RZ ;  /* 0x000000404d4d8824 */ /* 0x000fe200078e00ff */
[----:B------:R-:W-:Y:S01]  /*4880*/  VOTEU.ALL UP1, P0 ;  /* 0x0000000000ff7886 */ /* 0x000fe20000020000 */
[----:B------:R-:W-:Y:S01]  /*4890*/  IMAD.IADD R76, R10, 0x1, R74 ;  /* 0x000000010a4c7824 */ /* 0x000fe200078e024a */
[----:B------:R-:W-:Y:S02]  /*48a0*/  @!P0 R2UR UR8, R0 ;  /* 0x00000000000882ca */ /* 0x000fe400000e0000 */
[----:B------:R-:W-:Y:S01]  /*48b0*/  @!P0 R2UR UR27, R77 ;  /* 0x000000004d1b82ca */ /* 0x000fe200000e0000 */
[----:B------:R-:W-:Y:S01]  /*48c0*/  @!UP1 UIMAD UR5, UR6, 0x1800, UR4 ;  /* 0x00001800060598a4 */ /* 0x000fe2000f8e0204 */
[----:B------:R-:W-:Y:S03]  /*48d0*/  IMAD.IADD R77, R11, 0x1, R75 ;  /* 0x000000010b4d7824 */ /* 0x000fe600078e024b */
[----:B------:R-:W-:Y:S01]  /*48e0*/  @!UP1 UIADD3 UR24, UPT, UPT, UR5, 0x200, URZ ;  /* 0x0000020005189890 */ /* 0x000fe2000fffe0ff */
[----:B------:R-:W-:Y:S01]  /*48f0*/  IMAD.U32 R8, RZ, RZ, UR9 ;  /* 0x00000009ff087e24 */ /* 0x000fe2000f8e00ff */
[----:B------:R-:W-:Y:S02]  /*4900*/  @!UP1 UIADD3 UR18, UPT, UPT, UR26, 0x10, URZ ;  /* 0x000000101a129890 */ /* 0x000fe4000fffe0ff */
[----:B------:R-:W-:Y:S02]  /*4910*/  @!UP1 UIADD3 UR16, UPT, UPT, UR5, 0xa00, URZ ;  /* 0x00000a0005109890 */ /* 0x000fe4000fffe0ff */
[----:B------:R-:W-:Y:S01]  /*4920*/  IMAD.U32 R9, RZ, RZ, UR8 ;  /* 0x00000008ff097e24 */ /* 0x000fe2000f8e00ff */
[----:B------:R-:W-:Y:S01]  /*4930*/  @!P0 R2UR UR30, R8 ;  /* 0x00000000081e82ca */ /* 0x000fe200000e0000 */
[----:B------:R-:W-:Y:S01]  /*4940*/  UMOV UR19, UR27 ;  /* 0x0000001b00137c82 */ /* 0x000fe20008000000 */
[----:B------:R-:W-:Y:S02]  /*4950*/  @!UP1 UIADD3 UR10, UPT, UPT, UR26, 0x20, URZ ;  /* 0x000000201a0a9890 */ /* 0x000fe4000fffe0ff */
[----:B------:R-:W-:Y:S01]  /*4960*/  @!P0 R2UR UR31, R9 ;  /* 0x00000000091f82ca */ /* 0x000fe200000e0000 */
[----:B------:R-:W-:Y:S01]  /*4970*/  @!UP1 UIADD3 UR8, UPT, UPT, UR5, 0x1200, URZ ;  /* 0x0000120005089890 */ /* 0x000fe2000fffe0ff */
[----:B------:R-:W-:Y:S01]  /*4980*/  VOTEU.ALL UP1, P0 ;  /* 0x0000000000ff7886 */ /* 0x000fe20000020000 */
[----:B------:R-:W-:Y:S01]  /*4990*/  UMOV UR9, UR25 ;  /* 0x0000001900097c82 */ /* 0x000fe20008000000 */
[----:B------:R-:W-:Y:S09]  /*49a0*/  UMOV UR11, UR27 ;  /* 0x0000001b000b7c82 */ /* 0x000ff20008000000 */
[----:B------:R2:W-:Y:S01]  /*49b0*/  @!UP3 UTMALDG.3D [UR24], [UR30], desc[UR22] ;  /* 0x000016181e00b5b4 */ /* 0x0005e20008011000 */
[----:B------:R2:W-:Y:S01]  /*49c0*/  @!UP2 UTMALDG.3D [UR16], [UR30], desc[UR22] ;  /* 0x000016101e00a5b4 */ /* 0x0005e20008011000 */
[----:B------:R2:W-:Y:S01]  /*49d0*/  @!UP1 UTMALDG.3D [UR8], [UR30], desc[UR22] ;  /* 0x000016081e0095b4 */ /* 0x0005e20008011000 */
[----:B------:R2:W-:Y:S01]  /*49e0*/  @!P0 SYNCS.ARRIVE.TRANS64.RED.A0TR RZ, [UR13+0x70], R23 ;  /* 0x00007017ffff89a7 */ /* 0x0005e2000830040d */
[C---:B------:R-:W-:Y:S04]  /*49f0*/  ISETP.NE.AND P0, PT, R26.reuse, 0x2, PT ;  /* 0x000000021a00780c */ /* 0x040fe80003f05270 */
[----:B------:R-:W-:Y:S02]  /*4a00*/  SEL R0, RZ, 0x1, P0 ;  /* 0x00000001ff007807 */ /* 0x000fe40000000000 */
[----:B------:R-:W-:Y:S02]  /*4a10*/  SEL R26, R26, RZ, P0 ;  /* 0x000000ff1a1a7207 */ /* 0x000fe40000000000 */
[----:B------:R-:W-:Y:S01]  /*4a20*/  LOP3.LUT R25, R25, R0, RZ, 0x3c, !PT ;  /* 0x0000000019197212 */ /* 0x000fe200078e3cff */
[----:B------:R-:W-:Y:S01]  /*4a30*/  SYNCS.ARRIVE.TRANS64.RED.A1T0 RZ, [UR21], RZ ;  /* 0x000000ffffff79a7 */ /* 0x000fe20008100415 */
[----:B------:R-:W-:Y:S04]  /*4a40*/  UIADD3 UR21, UPT, UPT, UR6, 0x1, URZ ;  /* 0x0000000106157890 */ /* 0x000fe8000fffe0ff */
[----:B------:R-:W-:Y:S04]  /*4a50*/  UISETP.NE.AND UP1, UPT, UR21, 0x2, UPT ;  /* 0x000000021500788c */ /* 0x000fe8000bf25270 */
[----:B------:R-:W-:Y:S02]  /*4a60*/  USEL UR13, URZ, 0x1, UP1 ;  /* 0x00000001ff0d7887 */ /* 0x000fe40008800000 */
[----:B------:R-:W-:Y:S02]  /*4a70*/  USEL UR6, UR21, URZ, UP1 ;  /* 0x000000ff15067287 */ /* 0x000fe40008800000 */
[----:B------:R-:W-:Y:S02]  /*4a80*/  UPLOP3.LUT UP1, UPT, UPT, UPT, UPT, 0x80, 0x8 ;  /* 0x000000000008789c */ /* 0x000fe40003f2f070 */
[----:B------:R-:W-:Y:S01]  /*4a90*/  LOP3.LUT R27, R27, UR13, RZ, 0x3c, !PT ;  /* 0x0000000d1b1b7c12 */ /* 0x000fe2000f8e3cff */
[----:B--2---:R-:W-:Y:S08]  /*4aa0*/  @P4 BRA `(.L_x_78) ;  /* 0xfffffff400644947 */ /* 0x004ff0000383ffff */
[----:B------:R-:W-:Y:S01]  /*4ab0*/  UIADD3 UR5, UPT, UPT, UR4, 0x80, URZ ;  /* 0x0000008004057890 */ /* 0x000fe2000fffe0ff */
[----:B------:R-:W-:-:S03]  /*4ac0*/  SHF.L.U32 R2, R27, 0x1f, RZ ;  /* 0x0000001f1b027819 */ /* 0x000fc600000006ff */
[----:B------:R-:W-:-:S09]  /*4ad0*/  ULEA UR4, UR6, UR5, 0x3 ;  /* 0x0000000506047291 */ /* 0x000fd2000f8e18ff */
[----:B------:R-:W1:Y:S02]  /*4ae0*/  SYNCS.PHASECHK.TRANS64.TRYWAIT P0, [UR4], R2 ;  /* 0x00000002ff0075a7 */ /* 0x000e640008001104 */
[----:B-1----:R-:W-:Y:S05]  /*4af0*/  @!P0 BRA `(.L_x_79) ;  /* 0x0000002800588947 */ /* 0x002fea0003800000 */
.L_x_145:
[----:B------:R-:W-:-:S04]  /*4b00*/  UIADD3 UR6, UPT, UPT, UR6, 0x1, URZ ;  /* 0x0000000106067890 */ /* 0x000fc8000fffe0ff */
[----:B------:R-:W-:-:S04]  /*4b10*/  UISETP.NE.AND UP0, UPT, UR6, 0x2, UPT ;  /* 0x000000020600788c */ /* 0x000fc8000bf05270 */
[----:B------:R-:W-:Y:S02]  /*4b20*/  USEL UR4, URZ, 0x1, UP0 ;  /* 0x00000001ff047887 */ /* 0x000fe40008000000 */
[----:B------:R-:W-:-:S04]  /*4b30*/  USEL UR6, UR6, URZ, UP0 ;  /* 0x000000ff06067287 */ /* 0x000fc80008000000 */
[----:B------:R-:W-:Y:S01]  /*4b40*/  ULEA UR6, UR6, UR5, 0x3 ;  /* 0x0000000506067291 */ /* 0x000fe2000f8e18ff */
[----:B-1----:R-:W-:-:S04]  /*4b50*/  LOP3.LUT R2, R27, UR4, RZ, 0x3c, !PT ;  /* 0x000000041b027c12 */ /* 0x002fc8000f8e3cff */
[----:B------:R-:W-:Y:S01]  /*4b60*/  SHF.L.U32 R2, R2, 0x1f, RZ ;  /* 0x0000001f02027819 */ /* 0x000fe200000006ff */
[----:B------:R-:W-:-:S07]  /*4b70*/  IMAD.U32 R0, RZ, RZ, UR6 ;  /* 0x00000006ff007e24 */ /* 0x000fce000f8e00ff */
.L_x_80:
[----:B-1----:R1:W2:Y:S02]  /*4b80*/  SYNCS.PHASECHK.TRANS64.TRYWAIT P0, [R0+URZ], R2 ;  /* 0x00000002000075a7 */ /* 0x0022a400080011ff */
[----:B--2---:R-:W-:Y:S05]  /*4b90*/  @!P0 NANOSLEEP.SYNCS 0x989680 ;  /* 0x009896800000895d */ /* 0x004fea0003900000 */
[----:B------:R-:W2:Y:S02]  /*4ba0*/  @!P0 SYNCS.PHASECHK.TRANS64 P0, [R0+URZ], R2 ;  /* 0x00000002000085a7 */ /* 0x000ea400080010ff */
[----:B--2---:R-:W-:Y:S05]  /*4bb0*/  @P0 EXIT ;  /* 0x000000000000094d */ /* 0x004fea0003800000 */
[----:B------:R-:W-:Y:S05]  /*4bc0*/  BRA `(.L_x_80) ;  /* 0xfffffffc00ec7947 */ /* 0x000fea000383ffff */
.L_x_70:
[----:B------:R-:W-:-:S06]  /*4bd0*/  UISETP.GE.AND UP1, UPT, UR8, 0x4, UPT ;  /* 0x000000040800788c */ /* 0x000fcc000bf26270 */
[----:B------:R-:W-:-:S13]  /*4be0*/  PLOP3.LUT P0, PT, PT, PT, UP1, 0x80, 0x8 ;  /* 0x000000000008781c */ /* 0x000fda0003f0f018 */
[----:B------:R-:W-:Y:S05]  /*4bf0*/  @!P0 EXIT ;  /* 0x000000000000894d */ /* 0x000fea0003800000 */
[----:B------:R-:W-:Y:S01]  /*4c00*/  BAR.SYNC.DEFER_BLOCKING 0x6, 0xa0 ;  /* 0x0182800000007b1d */ /* 0x000fe20000010000 */
[C---:B------:R-:W-:Y:S01]  /*4c10*/  IMAD.SHL.U32 R3, R89.reuse, 0x10, RZ ;  /* 0x0000001059037824 */ /* 0x040fe200078e00ff */
[----:B------:R-:W-:Y:S01]  /*4c20*/  SHF.R.U32.HI R4, RZ, 0x1, R89 ;  /* 0x00000001ff047819 */ /* 0x000fe20000011659 */
[C---:B------:R-:W-:Y:S01]  /*4c30*/  IMAD.SHL.U32 R2, R89.reuse, 0x8, RZ ;  /* 0x0000000859027824 */ /* 0x040fe200078e00ff */
[----:B------:R-:W-:Y:S01]  /*4c40*/  CS2R R86, SRZ ;  /* 0x0000000000567805 */ /* 0x000fe2000001ff00 */
[----:B------:R-:W-:Y:S01]  /*4c50*/  IMAD.U32 R16, R89, 0x10000, RZ ;  /* 0x0001000059107824 */ /* 0x000fe200078e00ff */
[----:B------:R-:W-:Y:S02]  /*4c60*/  UMOV UR42, 0x400 ;  /* 0x00000400002a7882 */ /* 0x000fe40000000000 */
[----:B------:R-:W1:Y:S01]  /*4c70*/  LDC R81, c[0x0][0x370] ;  /* 0x0000dc00ff517b82 */ /* 0x000e620000000800 */
[----:B------:R-:W-:Y:S01]  /*4c80*/  ULEA UR42, UR37, UR42, 0x18 ;  /* 0x0000002a252a7291 */ /* 0x000fe2000f8ec0ff */
[----:B------:R-:W-:Y:S01]  /*4c90*/  LOP3.LUT R5, R3, 0x40, RZ, 0xc0, !PT ;  /* 0x0000004003057812 */ /* 0x000fe200078ec0ff */
[----:B------:R-:W-:Y:S01]  /*4ca0*/  IMAD.SHL.U32 R82, R89, 0x2, RZ ;  /* 0x0000000259527824 */ /* 0x000fe200078e00ff */
[----:B------:R-:W-:Y:S01]  /*4cb0*/  LOP3.LUT R2, R2, 0x300, RZ, 0xc0, !PT ;  /* 0x0000030002027812 */ /* 0x000fe200078ec0ff */
[----:B------:R-:W-:Y:S01]  /*4cc0*/  IMAD.MOV.U32 R88, RZ, RZ, 0x1 ;  /* 0x00000001ff587424 */ /* 0x000fe200078e00ff */
[----:B------:R-:W-:Y:S01]  /*4cd0*/  LOP3.LUT R4, R5, 0x8, R4, 0xf8, !PT ;  /* 0x0000000805047812 */ /* 0x000fe200078ef804 */
[----:B------:R-:W-:Y:S01]  /*4ce0*/  IMAD.MOV.U32 R49, RZ, RZ, RZ ;  /* 0x000000ffff317224 */ /* 0x000fe200078e00ff */
[----:B------:R-:W2:Y:S01]  /*4cf0*/  LDC R46, c[0x0][0xb0c] ;  /* 0x0002c300ff2e7b82 */ /* 0x000ea20000000800 */
[--C-:B------:R-:W-:Y:S01]  /*4d00*/  LOP3.LUT R2, R2, 0x30, R3.reuse, 0xf8, !PT ;  /* 0x0000003002027812 */ /* 0x100fe200078ef803 */
[----:B------:R-:W-:Y:S01]  /*4d10*/  IMAD.MOV.U32 R91, RZ, RZ, RZ ;  /* 0x000000ffff5b7224 */ /* 0x000fe200078e00ff */
[----:B------:R-:W-:Y:S01]  /*4d20*/  LOP3.LUT R16, R16, 0x600000, RZ, 0xc0, !PT ;  /* 0x0060000010107812 */ /* 0x000fe200078ec0ff */
[----:B------:R-:W-:Y:S01]  /*4d30*/  IMAD.MOV.U32 R85, RZ, RZ, RZ ;  /* 0x000000ffff557224 */ /* 0x000fe200078e00ff */
[----:B------:R-:W-:Y:S01]  /*4d40*/  LOP3.LUT R82, R4, 0x8, R82, 0x78, !PT ;  /* 0x0000000804527812 */ /* 0x000fe200078e7852 */
[----:B------:R-:W4:Y:S01]  /*4d50*/  LDCU.64 UR48, c[0x0][0x348] ;  /* 0x00006900ff3077ac */ /* 0x000f220008000a00 */
[----:B------:R-:W-:Y:S01]  /*4d60*/  LOP3.LUT R2, R2, 0x80, R3, 0xf8, !PT ;  /* 0x0000008002027812 */ /* 0x000fe200078ef803 */
[----:B------:R-:W1:Y:S01]  /*4d70*/  LDC R79, c[0x0][0xb20] ;  /* 0x0002c800ff4f7b82 */ /* 0x000e620000000800 */
[----:B------:R-:W3:Y:S01]  /*4d80*/  LDS R0, [UR42+0x150] ;  /* 0x0001502aff007984 */ /* 0x000ee20008000800 */
[----:B------:R-:W-:Y:S01]  /*4d90*/  LOP3.LUT R89, R89, 0x60, RZ, 0xc0, !PT ;  /* 0x0000006059597812 */ /* 0x000fe200078ec0ff */
[----:B------:R-:W1:Y:S01]  /*4da0*/  LDCU.64 UR38, c[0x0][0x888] ;  /* 0x00011100ff2677ac */ /* 0x000e620008000a00 */
[----:B------:R-:W-:Y:S01]  /*4db0*/  LOP3.LUT R82, R2, R82, RZ, 0xfc, !PT ;  /* 0x0000005202527212 */ /* 0x000fe200078efcff */
[----:B------:R-:W-:-:S03]  /*4dc0*/  UIADD3 UR45, UPT, UPT, UR42, 0x200, URZ ;  /* 0x000002002a2d7890 */ /* 0x000fc6000fffe0ff */
[----:B------:R-:W1:Y:S01]  /*4dd0*/  LDC R45, c[0x0][0xb30] ;  /* 0x0002cc00ff2d7b82 */ /* 0x000e620000000800 */
[----:B------:R-:W-:Y:S01]  /*4de0*/  UMOV UR44, URZ ;  /* 0x000000ff002c7c82 */ /* 0x000fe20008000000 */
[----:B------:R-:W-:-:S06]  /*4df0*/  UMOV UR43, URZ ;  /* 0x000000ff002b7c82 */ /* 0x000fcc0008000000 */
[----:B------:R-:W1:Y:S08]  /*4e00*/  LDC.64 R72, c[0x0][0xb10] ;  /* 0x0002c400ff487b82 */ /* 0x000e700000000a00 */
[----:B------:R-:W1:Y:S08]  /*4e10*/  LDC.64 R42, c[0x0][0xb18] ;  /* 0x0002c600ff2a7b82 */ /* 0x000e700000000a00 */
[----:B------:R-:W1:Y:S08]  /*4e20*/  LDC.64 R68, c[0x0][0x888] ;  /* 0x00022200ff447b82 */ /* 0x000e700000000a00 */
[----:B------:R-:W1:Y:S01]  /*4e30*/  LDC.64 R40, c[0x0][0xb28] ;  /* 0x0002ca00ff287b82 */ /* 0x000e620000000a00 */
[----:B---3--:R-:W-:-:S07]  /*4e40*/  IMAD.IADD R16, R0, 0x1, R16 ;  /* 0x0000000100107824 */ /* 0x008fce00078e0210 */
[----:B------:R-:W3:Y:S08]  /*4e50*/  LDC.64 R70, c[0x0][0x890] ;  /* 0x00022400ff467b82 */ /* 0x000ef00000000a00 */
[----:B------:R-:W1:Y:S08]  /*4e60*/  LDC.64 R66, c[0x0][0x8b0] ;  /* 0x00022c00ff427b82 */ /* 0x000e700000000a00 */
[----:B------:R-:W1:Y:S08]  /*4e70*/  LDC.64 R64, c[0x0][0x8a8] ;  /* 0x00022a00ff407b82 */ /* 0x000e700000000a00 */
[----:B--2-4-:R-:W1:Y:S02]  /*4e80*/  LDC R80, c[0x0][0x374] ;  /* 0x0000dd00ff507b82 */ /* 0x014e640000000800 */
.L_x_102:
[C---:B------:R-:W-:Y:S02]  /*4e90*/  LEA R0, R91.reuse, UR42, 0x3 ;  /* 0x0000002a5b007c11 */ /* 0x040fe4000f8e18ff */
[----:B------:R-:W-:Y:S02]  /*4ea0*/  SHF.L.U32 R2, R86, 0x1f, RZ ;  /* 0x0000001f56027819 */ /* 0x000fe400000006ff */
[----:B------:R-:W-:Y:S02]  /*4eb0*/  LEA R20, R91, UR42, 0x4 ;  /* 0x0000002a5b147c11 */ /* 0x000fe4000f8e20ff */
[----:B------:R-:W2:Y:S02]  /*4ec0*/  SYNCS.PHASECHK.TRANS64.TRYWAIT P0, [R0+URZ+0xa0], R2 ;  /* 0x0000a002000075a7 */ /* 0x000ea400080011ff */
[----:B--2---:R-:W-:Y:S05]  /*4ed0*/  @!P0 BRA `(.L_x_81) ;  /* 0x0000002400788947 */ /* 0x004fea0003800000 */
.L_x_146:
[----:B------:R-:W4:Y:S01]  /*4ee0*/  LDC.64 R10, c[0x0][0xb10] ;  /* 0x0002c400ff0a7b82 */ /* 0x000f220000000a00 */
[----:B------:R-:W3:Y:S01]  /*4ef0*/  LDS.128 R20, [R20+0x130] ;  /* 0x0001300014147984 */ /* 0x000ee20000000c00 */
[----:B-1----:R-:W-:Y:S01]  /*4f00*/  ISETP.NE.AND P1, PT, R45, 0x1, PT ;  /* 0x000000012d00780c */ /* 0x002fe20003f25270 */
[----:B--2---:R-:W-:Y:S01]  /*4f10*/  VIADD R0, R0, 0xb0 ;  /* 0x000000b000007836 */ /* 0x004fe20000000000 */
[----:B------:R-:W-:Y:S04]  /*4f20*/  ISETP.GE.AND P0, PT, R44, 0x1, PT ;  /* 0x000000012c00780c */ /* 0x000fe80003f06270 */
[----:B------:R-:W1:Y:S01]  /*4f30*/  LDC.64 R8, c[0x0][0xb18] ;  /* 0x0002c600ff087b82 */ /* 0x000e620000000a00 */
[----:B------:R-:W-:Y:S01]  /*4f40*/  PRMT R0, RZ, 0x654, R0 ;  /* 0x00000654ff007816 */ /* 0x000fe20000000000 */
[----:B------:R-:W-:Y:S01]  /*4f50*/  @!PT LDS RZ, [RZ] ;  /* 0x00000000fffff984 */ /* 0x000fe20000000800 */
[----:B------:R-:W-:Y:S01]  /*4f60*/  @!PT LDS RZ, [RZ] ;  /* 0x00000000fffff984 */ /* 0x000fe20000000800 */
[----:B------:R-:W-:Y:S01]  /*4f70*/  @!PT LDS RZ, [RZ] ;  /* 0x00000000fffff984 */ /* 0x000fe20000000800 */
[----:B------:R-:W-:Y:S01]  /*4f80*/  @!PT LDS RZ, [RZ] ;  /* 0x00000000fffff984 */ /* 0x000fe20000000800 */
[----:B------:R2:W-:Y:S06]  /*4f90*/  MEMBAR.ALL.CTA ;  /* 0x0000000000007992 */ /* 0x0005ec0000008000 */
[----:B--2---:R-:W2:Y:S01]  /*4fa0*/  FENCE.VIEW.ASYNC.S ;  /* 0x00000000000073c6 */ /* 0x004ea20000000000 */
[----:B------:R-:W1:Y:S08]  /*4fb0*/  @!P1 LDC R12, c[0x0][0xb20] ;  /* 0x0002c800ff0c9b82 */ /* 0x000e700000000800 */
[----:B------:R-:W1:Y:S01]  /*4fc0*/  @!P1 LDC R7, c[0x0][0xb0c] ;  /* 0x0002c300ff079b82 */ /* 0x000e620000000800 */
[----:B--2---:R2:W-:Y:S01]  /*4fd0*/  SYNCS.ARRIVE.TRANS64.RED.A1T0 RZ, [R0+URZ], RZ ;  /* 0x000000ff00ff79a7 */ /* 0x0045e200081004ff */
[----:B---3--:R-:W-:Y:S04]  /*4fe0*/  LOP3.LUT P4, RZ, R22, 0x1, RZ, 0xc0, !PT ;  /* 0x0000000116ff7812 */ /* 0x008fe8000788c0ff */
[----:B------:R-:W-:Y:S09]  /*4ff0*/  P2R R90, PR, RZ, 0x10 ;  /* 0x00000010ff5a7803 */ /* 0x000ff20000000000 */
[----:B------:R-:W-:Y:S02]  /*5000*/  @P4 MOV R48, R20 ;  /* 0x0000001400304202 */ /* 0x000fe40000000f00 */
[----:B------:R-:W-:Y:S01]  /*5010*/  @P4 LOP3.LUT R47, R21, 0xffff, RZ, 0xc0, !PT ;  /* 0x0000ffff152f4812 */ /* 0x000fe200078ec0ff */
[----:B--2-4-:R-:W-:Y:S06]  /*5020*/  @!P0 BRA `(.L_x_82) ;  /* 0x0000000000a48947 */ /* 0x014fec0003800000 */
[----:B------:R-:W-:Y:S01]  /*5030*/  IMAD.HI.U32 R0, R80, R43, RZ ;  /* 0x0000002b50007227 */ /* 0x000fe200078e00ff */
[----:B------:R-:W-:Y:S02]  /*5040*/  ISETP.NE.AND P0, PT, R42, 0x1, PT ;  /* 0x000000012a00780c */ /* 0x000fe40003f05270 */
[----:B------:R-:W-:Y:S01]  /*5050*/  ISETP.NE.AND P2, PT, R44, 0x1, PT ;  /* 0x000000012c00780c */ /* 0x000fe20003f45270 */
[----:B------:R-:W-:Y:S01]  /*5060*/  IMAD.HI.U32 R4, R81, R72, RZ ;  /* 0x0000004851047227 */ /* 0x000fe200078e00ff */
[----:B------:R-:W-:Y:S02]  /*5070*/  SHF.R.U32.HI R0, RZ, R79, R0 ;  /* 0x0000004fff007219 */ /* 0x000fe40000011600 */
[----:B------:R-:W-:Y:S01]  /*5080*/  ISETP.NE.AND P3, PT, R46, 0x1, PT ;  /* 0x000000012e00780c */ /* 0x000fe20003f65270 */
[----:B------:R-:W-:Y:S01]  /*5090*/  IMAD.HI.U32 R6, R47, R43, RZ ;  /* 0x0000002b2f067227 */ /* 0x000fe200078e00ff */
[-C--:B------:R-:W-:Y:S02]  /*50a0*/  SHF.R.U32.HI R4, RZ, R73.reuse, R4 ;  /* 0x00000049ff047219 */ /* 0x080fe40000011604 */
[----:B------:R-:W-:Y:S01]  /*50b0*/  SEL R0, R80, R0, !P0 ;  /* 0x0000000050007207 */ /* 0x000fe20004000000 */
[----:B------:R-:W-:Y:S01]  /*50c0*/  IMAD.HI.U32 R5, R48, R72, RZ ;  /* 0x0000004830057227 */ /* 0x000fe200078e00ff */
[----:B------:R-:W-:Y:S03]  /*50d0*/  SEL R4, R81, R4, !P3 ;  /* 0x0000000451047207 */ /* 0x000fe60005800000 */
[-C--:B------:R-:W-:Y:S01]  /*50e0*/  IMAD.HI.U32 R3, R0, R40.reuse, RZ ;  /* 0x0000002800037227 */ /* 0x080fe200078e00ff */
[----:B------:R-:W-:Y:S03]  /*50f0*/  SHF.R.U32.HI R5, RZ, R73, R5 ;  /* 0x00000049ff057219 */ /* 0x000fe60000011605 */
[----:B------:R-:W-:Y:S01]  /*5100*/  IMAD.HI.U32 R2, R4, R40, RZ ;  /* 0x0000002804027227 */ /* 0x000fe200078e00ff */
[----:B------:R-:W-:Y:S02]  /*5110*/  @P2 SHF.R.U32.HI R0, RZ, R41, R3 ;  /* 0x00000029ff002219 */ /* 0x000fe40000011603 */
[----:B------:R-:W-:Y:S02]  /*5120*/  SHF.R.U32.HI R3, RZ, R79, R6 ;  /* 0x0000004fff037219 */ /* 0x000fe40000011606 */
[----:B------:R-:W-:Y:S01]  /*5130*/  @P2 SHF.R.U32.HI R4, RZ, R41, R2 ;  /* 0x00000029ff042219 */ /* 0x000fe20000011602 */
[----:B------:R-:W-:Y:S01]  /*5140*/  IMAD R0, R44, R0, RZ ;  /* 0x000000002c007224 */ /* 0x000fe200078e02ff */
[----:B------:R-:W-:Y:S02]  /*5150*/  SEL R3, R47, R3, !P0 ;  /* 0x000000032f037207 */ /* 0x000fe40004000000 */
[----:B------:R-:W-:Y:S01]  /*5160*/  SEL R2, R48, R5, !P3 ;  /* 0x0000000530027207 */ /* 0x000fe20005800000 */
[----:B------:R-:W-:Y:S01]  /*5170*/  IMAD R5, R44, R4, RZ ;  /* 0x000000042c057224 */ /* 0x000fe200078e02ff */
[C---:B------:R-:W-:Y:S01]  /*5180*/  ISETP.GE.AND P0, PT, R3.reuse, R0, PT ;  /* 0x000000000300720c */ /* 0x040fe20003f06270 */
[C---:B------:R-:W-:Y:S03]  /*5190*/  IMAD.HI.U32 R0, R3.reuse, R40, RZ ;  /* 0x0000002803007227 */ /* 0x040fe600078e00ff */
[C---:B------:R-:W-:Y:S02]  /*51a0*/  ISETP.GE.OR P0, PT, R2.reuse, R5, P0 ;  /* 0x000000050200720c */ /* 0x040fe40000706670 */
[----:B------:R-:W-:Y:S04]  /*51b0*/  SHF.R.U32.HI R0, RZ, R41, R0 ;  /* 0x00000029ff007219 */ /* 0x000fe80000011600 */
[C---:B------:R-:W-:Y:S05]  /*51c0*/  SEL R6, R3.reuse, R0, !P2 ;  /* 0x0000000003067207 */ /* 0x040fea0005000000 */
        /* <DEDUP_REMOVED lines=14> */
[----:B------:R-:W-:Y:S07]  /*52b0*/  IMAD R47, R3, R42, R47 ;  /* 0x0000002a032f7224 */ /* 0x000fee00078e022f */
.L_x_82:
[----:B------:R-:W-:Y:S01]  /*52c0*/  @!P1 IMAD.HI.U32 R0, R48, R10, RZ ;  /* 0x0000000a30009227 */ /* 0x000fe200078e00ff */
[----:B-1----:R-:W-:Y:S01]  /*52d0*/  @!P1 ISETP.NE.AND P0, PT, R8, 0x1, PT ;  /* 0x000000010800980c */ /* 0x002fe20003f05270 */
[----:B------:R-:W-:Y:S01]  /*52e0*/  ULOP3.LUT UP0, URZ, UR45, 0x90, URZ, 0xc0, !UPT ;  /* 0x000000902dff7892 */ /* 0x000fe2000f80c0ff */
[----:B------:R-:W-:Y:S01]  /*52f0*/  @!P1 ISETP.NE.AND P2, PT, R7, 0x1, PT ;  /* 0x000000010700980c */ /* 0x000fe20003f45270 */
[----:B------:R-:W-:Y:S01]  /*5300*/  @!P1 IMAD.HI.U32 R2, R47, R9, RZ ;  /* 0x000000092f029227 */ /* 0x000fe200078e00ff */
[----:B------:R-:W-:Y:S02]  /*5310*/  @!P1 SHF.R.U32.HI R0, RZ, R11, R0 ;  /* 0x0000000bff009219 */ /* 0x000fe40000011600 */
[----:B------:R-:W-:Y:S01]  /*5320*/  @P4 SHF.R.U32.HI R84, RZ, 0x10, R21 ;  /* 0x00000010ff544819 */ /* 0x000fe20000011615 */
[----:B------:R-:W-:Y:S01]  /*5330*/  VIADD R91, R91, 0x1 ;  /* 0x000000015b5b7836 */ /* 0x000fe20000000000 */
[----:B------:R-:W-:Y:S02]  /*5340*/  @!P1 SHF.R.U32.HI R2, RZ, R12, R2 ;  /* 0x0000000cff029219 */ /* 0x000fe40000011602 */
[----:B------:R-:W-:Y:S02]  /*5350*/  @!P1 SEL R3, R48, R0, !P2 ;  /* 0x0000000030039207 */ /* 0x000fe40005000000 */
[----:B------:R-:W-:Y:S05]  /*5360*/  @!P1 SEL R2, R47, R2, !P0 ;  /* 0x000000022f029207 */ /* 0x000fea0004000000 */
[----:B------:R-:W-:Y:S02]  /*5370*/  @!P1 IMAD.IADD R0, R2, 0x1, -R3 ;  /* 0x0000000102009824 */ /* 0x000fe400078e0a03 */
[----:B------:R-:W-:Y:S02]  /*5380*/  @!P1 IMAD.IADD R2, R3, 0x1, -R2 ;  /* 0x0000000103029824 */ /* 0x000fe400078e0a02 */
[----:B------:R-:W-:Y:S02]  /*5390*/  @!P1 IMAD R48, R0, R7, R48 ;  /* 0x0000000700309224 */ /* 0x000fe400078e0230 */
[----:B------:R-:W-:Y:S01]  /*53a0*/  @!P1 IMAD R47, R2, R8, R47 ;  /* 0x00000008022f9224 */ /* 0x000fe200078e022f */
[----:B------:R-:W-:Y:S06]  /*53b0*/  BRA.U !UP0, `(.L_x_83) ;  /* 0x00000001087c7547 */ /* 0x000fec000b800000 */
[----:B------:R-:W1:Y:S01]  /*53c0*/  LDCU.64 UR8, c[0x4][0x80] ;  /* 0x01001000ff0877ac */ /* 0x000e620008000a00 */
[----:B------:R-:W-:Y:S01]  /*53d0*/  MOV R2, 0x0 ;  /* 0x0000000000027802 */ /* 0x000fe20000000f00 */
[----:B------:R-:W-:Y:S02]  /*53e0*/  HFMA2 R12, -RZ, RZ, 0, 5.9604644775390625e-08 ;  /* 0x00000001ff0c7431 */ /* 0x000fe400000001ff */
[----:B------:R-:W-:Y:S01]  /*53f0*/  IMAD.MOV.U32 R8, RZ, RZ, 0x70 ;  /* 0x00000070ff087424 */ /* 0x000fe200078e00ff */
[----:B------:R2:W3:Y:S01]  /*5400*/  LDC.64 R14, c[0x4][R2] ;  /* 0x01000000020e7b82 */ /* 0x0004e20000000a00 */
[----:B------:R-:W4:Y:S01]  /*5410*/  LDCU.64 UR6, c[0x4][0x88] ;  /* 0x01001100ff0677ac */ /* 0x000f220008000a00 */
[----:B------:R-:W-:Y:S01]  /*5420*/  IMAD.MOV.U32 R13, RZ, RZ, RZ ;  /* 0x000000ffff0d7224 */ /* 0x000fe200078e00ff */
[----:B------:R-:W2:Y:S01]  /*5430*/  LDCU.64 UR4, c[0x4][0x8] ;  /* 0x01000100ff0477ac */ /* 0x000ea20008000a00 */
[----:B-1----:R-:W-:Y:S01]  /*5440*/  MOV R5, UR9 ;  /* 0x0000000900057c02 */ /* 0x002fe20008000f00 */
[----:B------:R-:W-:Y:S01]  /*5450*/  IMAD.U32 R4, RZ, RZ, UR8 ;  /* 0x00000008ff047e24 */ /* 0x000fe2000f8e00ff */
[----:B----4-:R-:W-:Y:S01]  /*5460*/  MOV R7, UR7 ;  /* 0x0000000700077c02 */ /* 0x010fe20008000f00 */
[----:B------:R-:W-:Y:S01]  /*5470*/  IMAD.U32 R6, RZ, RZ, UR6 ;  /* 0x00000006ff067e24 */ /* 0x000fe2000f8e00ff */
[----:B--2---:R-:W-:Y:S01]  /*5480*/  MOV R11, UR5 ;  /* 0x00000005000b7c02 */ /* 0x004fe20008000f00 */
[----:B------:R-:W-:Y:S02]  /*5490*/  IMAD.U32 R10, RZ, RZ, UR4 ;  /* 0x00000004ff0a7e24 */ /* 0x000fe4000f8e00ff */
[----:B------:R-:W-:Y:S07]  /*54a0*/  LEPC R20, `(.L_x_84) ;  /* 0x000000001014794e */ /* 0x000fee0000000000 */
[----:B---3-5:R-:W-:Y:S05]  /*54b0*/  CALL.ABS.NOINC R14 ;  /* 0x000000000e007343 */ /* 0x028fea0003c00000 */
.L_x_84:
[----:B------:R-:W1:Y:S01]  /*54c0*/  LDCU.64 UR8, c[0x4][0x80] ;  /* 0x01001000ff0877ac */ /* 0x000e620008000a00 */
[----:B------:R-:W2:Y:S01]  /*54d0*/  LDC.64 R2, c[0x4][R2] ;  /* 0x0100000002027b82 */ /* 0x000ea20000000a00 */
[----:B------:R-:W-:Y:S02]  /*54e0*/  HFMA2 R12, -RZ, RZ, 0, 5.9604644775390625e-08 ;  /* 0x00000001ff0c7431 */ /* 0x000fe400000001ff */
[----:B------:R-:W-:Y:S02]  /*54f0*/  IMAD.MOV.U32 R8, RZ, RZ, 0x70 ;  /* 0x00000070ff087424 */ /* 0x000fe400078e00ff */
[----:B------:R-:W-:Y:S01]  /*5500*/  IMAD.MOV.U32 R13, RZ, RZ, RZ ;  /* 0x000000ffff0d7224 */ /* 0x000fe200078e00ff */
[----:B------:R-:W3:Y:S01]  /*5510*/  LDCU.64 UR6, c[0x4][0x88] ;  /* 0x01001100ff0677ac */ /* 0x000ee20008000a00 */
[----:B------:R-:W4:Y:S01]  /*5520*/  LDCU.64 UR4, c[0x4][0x8] ;  /* 0x01000100ff0477ac */ /* 0x000f220008000a00 */
[----:B-1----:R-:W-:Y:S02]  /*5530*/  MOV R4, UR8 ;  /* 0x0000000800047c02 */ /* 0x002fe40008000f00 */
[----:B------:R-:W-:Y:S02]  /*5540*/  MOV R5, UR9 ;  /* 0x0000000900057c02 */ /* 0x000fe40008000f00 */
[----:B---3--:R-:W-:Y:S01]  /*5550*/  MOV R7, UR7 ;  /* 0x0000000700077c02 */ /* 0x008fe20008000f00 */
[----:B------:R-:W-:Y:S01]  /*5560*/  IMAD.U32 R6, RZ, RZ, UR6 ;  /* 0x00000006ff067e24 */ /* 0x000fe2000f8e00ff */
[----:B----4-:R-:W-:Y:S01]  /*5570*/  MOV R11, UR5 ;  /* 0x00000005000b7c02 */ /* 0x010fe20008000f00 */
[----:B------:R-:W-:Y:S02]  /*5580*/  IMAD.U32 R10, RZ, RZ, UR4 ;  /* 0x00000004ff0a7e24 */ /* 0x000fe4000f8e00ff */
[----:B------:R-:W-:Y:S07]  /*5590*/  LEPC R20, `(.L_x_83) ;  /* 0x000000001014794e */ /* 0x000fee0000000000 */
[----:B--2---:R-:W-:Y:S05]  /*55a0*/  CALL.ABS.NOINC R2 ;  /* 0x0000000002007343 */ /* 0x004fea0003c00000 */
.L_x_83:
[----:B------:R-:W-:Y:S01]  /*55b0*/  ISETP.NE.U32.AND P2, PT, R70, RZ, PT ;  /* 0x000000ff4600720c */ /* 0x000fe20003f45070 */
[----:B------:R-:W-:Y:S01]  /*55c0*/  UISETP.NE.AND UP1, UPT, UR46, URZ, UPT ;  /* 0x000000ff2e00728c */ /* 0x000fe2000bf25270 */
[----:B------:R-:W-:Y:S02]  /*55d0*/  ISETP.NE.U32.AND P4, PT, R66, RZ, PT ;  /* 0x000000ff4200720c */ /* 0x000fe40003f85070 */
[----:B------:R-:W-:Y:S02]  /*55e0*/  ISETP.NE.AND.EX P2, PT, R71, RZ, PT, P2 ;  /* 0x000000ff4700720c */ /* 0x000fe40003f45320 */
[----:B------:R-:W-:Y:S02]  /*55f0*/  PLOP3.LUT P1, PT, PT, PT, PT, 0x8, 0x80 ;  /* 0x000000000080781c */ /* 0x000fe40003f2e170 */
[----:B------:R-:W-:Y:S02]  /*5600*/  PLOP3.LUT P0, PT, PT, PT, UP1, 0x80, 0x8 ;  /* 0x000000000008781c */ /* 0x000fe40003f0f018 */
[----:B------:R-:W-:Y:S02]  /*5610*/  ISETP.NE.AND.EX P4, PT, R67, RZ, PT, P4 ;  /* 0x000000ff4300720c */ /* 0x000fe40003f85340 */
[----:B------:R-:W1:Y:S09]  /*5620*/  @UP1 LDCU.64 UR4, c[0x0][0x888] ;  /* 0x00011100ff0417ac */ /* 0x000e720008000a00 */
[----:B------:R-:W-:Y:S01]  /*5630*/  @P0 PLOP3.LUT P1, PT, P2, PT, PT, 0x80, 0x8 ;  /* 0x000000000008081c */ /* 0x000fe2000172f070 */
[----:B-1----:R-:W-:Y:S04]  /*5640*/  @UP1 UISETP.NE.U32.AND UP0, UPT, UR4, URZ, UPT ;  /* 0x000000ff0400128c */ /* 0x002fe8000bf05070 */
[----:B------:R-:W-:Y:S04]  /*5650*/  @UP1 UISETP.NE.AND.EX UP0, UPT, UR5, URZ, UPT, UP0 ;  /* 0x000000ff0500128c */ /* 0x000fe8000bf05300 */
[----:B------:R-:W-:Y:S01]  /*5660*/  @UP1 USEL UR4, URZ, 0xffffffff, UP0 ;  /* 0xffffffffff041887 */ /* 0x000fe20008000000 */
[----:B------:R-:W-:Y:S11]  /*5670*/  @!P2 BRA `(.L_x_85) ;  /* 0x00000000002ca947 */ /* 0x000ff60003800000 */
[----:B------:R-:W-:Y:S01]  /*5680*/  ISETP.NE.U32.AND P3, PT, R68, RZ, PT ;  /* 0x000000ff4400720c */ /* 0x000fe20003f65070 */
[----:B------:R-:W-:Y:S03]  /*5690*/  IMAD.MOV.U32 R78, RZ, RZ, 0x1 ;  /* 0x00000001ff4e7424 */ /* 0x000fe600078e00ff */
[----:B------:R-:W-:Y:S11]  /*56a0*/  ISETP.NE.AND.EX P3, PT, R69, RZ, PT, P3 ;  /* 0x000000ff4500720c */ /* 0x000ff60003f65330 */
[----:B------:R-:W-:Y:S02]  /*56b0*/  @!UPT UIADD3 URZ, UPT, UPT, URZ, URZ, URZ ;  /* 0x000000fffffff290 */ /* 0x000fe4000fffe0ff */
[----:B------:R-:W1:Y:S01]  /*56c0*/  @P3 LDC.64 R2, c[0x0][0x888] ;  /* 0x00022200ff023b82 */ /* 0x000e620000000a00 */
[----:B------:R-:W-:Y:S04]  /*56d0*/  @P3 IMAD R0, R70, UR36, RZ ;  /* 0x0000002446003c24 */ /* 0x000fe8000f8e02ff */
[----:B-1----:R-:W-:Y:S04]  /*56e0*/  @P3 IMAD.WIDE R2, R0, 0x4, R2 ;  /* 0x0000000400023825 */ /* 0x002fe800078e0202 */
[----:B------:R-:W-:Y:S01]  /*56f0*/  HFMA2 R0, -RZ, RZ, 0, 5.9604644775390625e-08 ;  /* 0x00000001ff007431 */ /* 0x000fe200000001ff */
[----:B-----5:R1:W5:Y:S04]  /*5700*/  @P3 LDG.E R51, desc[UR40][R2.64] ;  /* 0x0000002802333981 */ /* 0x020368000c1e1900 */
[----:B------:R-:W-:Y:S01]  /*5710*/  @!P3 PRMT R78, R0, 0x7610, R78 ;  /* 0x00007610004eb816 */ /* 0x000fe2000000004e */
[----:B-1----:R-:W2:Y:S06]  /*5720*/  @!P3 LDC R51, c[0x0][0x880] ;  /* 0x00022000ff33bb82 */ /* 0x002eac0000000800 */
.L_x_85:
[----:B------:R-:W-:Y:S05]  /*5730*/  @!P4 BRA `(.L_x_86) ;  /* 0x000000000020c947 */ /* 0x000fea0003800000 */
[----:B------:R-:W-:Y:S04]  /*5740*/  ISETP.NE.U32.AND P3, PT, R64, RZ, PT ;  /* 0x000000ff4000720c */ /* 0x000fe80003f65070 */
[----:B------:R-:W-:Y:S11]  /*5750*/  ISETP.NE.AND.EX P3, PT, R65, RZ, PT, P3 ;  /* 0x000000ff4100720c */ /* 0x000ff60003f65330 */
[----:B------:R-:W-:Y:S02]  /*5760*/  @!UPT UIADD3 URZ, UPT, UPT, URZ, URZ, URZ ;  /* 0x000000fffffff290 */ /* 0x000fe4000fffe0ff */
[----:B------:R-:W1:Y:S01]  /*5770*/  @P3 LDC.64 R2, c[0x0][0x8a8] ;  /* 0x00022a00ff023b82 */ /* 0x000e620000000a00 */
[----:B------:R-:W-:Y:S04]  /*5780*/  @P3 IMAD R0, R66, UR36, RZ ;  /* 0x0000002442003c24 */ /* 0x000fe8000f8e02ff */
[----:B-1----:R-:W-:Y:S05]  /*5790*/  @P3 IMAD.WIDE R2, R0, 0x4, R2 ;  /* 0x0000000400023825 */ /* 0x002fea00078e0202 */
[----:B-----5:R1:W5:Y:S02]  /*57a0*/  @P3 LDG.E R50, desc[UR40][R2.64] ;  /* 0x0000002802323981 */ /* 0x020364000c1e1900 */
[----:B-1----:R-:W3:Y:S02]  /*57b0*/  @!P3 LDC R50, c[0x0][0x8a0] ;  /* 0x00022800ff32bb82 */ /* 0x002ee40000000800 */
.L_x_86:
[----:B--2--5:R-:W-:Y:S01]  /*57c0*/  @P0 FSETP.NEU.AND P4, PT, R51, RZ, PT ;  /* 0x000000ff3300020b */ /* 0x024fe20003f8d000 */
[----:B------:R-:W-:Y:S01]  /*57d0*/  IMAD.U32 R0, RZ, RZ, UR4 ;  /* 0x00000004ff007e24 */ /* 0x000fe2000f8e00ff */
[----:B------:R-:W-:Y:S01]  /*57e0*/  @P0 LOP3.LUT P3, RZ, R78, 0xff, RZ, 0xc0, !PT ;  /* 0x000000ff4eff0812 */ /* 0x000fe2000786c0ff */
[----:B------:R-:W-:Y:S01]  /*57f0*/  BSSY B1, `(.L_x_87) ;  /* 0x0000034000017945 */ /* 0x000fe20003800000 */
[----:B------:R-:W-:Y:S02]  /*5800*/  @P0 SEL R2, RZ, 0xffffffff, P4 ;  /* 0xffffffffff020807 */ /* 0x000fe40002000000 */
[----:B------:R-:W-:Y:S02]  /*5810*/  CS2R R62, SRZ ;  /* 0x00000000003e7805 */ /* 0x000fe4000001ff00 */
[----:B------:R-:W-:Y:S02]  /*5820*/  LEA R17, R49, UR42, 0x3 ;  /* 0x0000002a31117c11 */ /* 0x000fe4000f8e18ff */
[----:B------:R-:W-:Y:S02]  /*5830*/  CS2R R60, SRZ ;  /* 0x00000000003c7805 */ /* 0x000fe4000001ff00 */
[----:B------:R-:W-:Y:S01]  /*5840*/  @P1 SEL R2, R0, R2, !P3 ;  /* 0x0000000200021207 */ /* 0x000fe20005800000 */
[----:B------:R-:W-:Y:S01]  /*5850*/  IMAD.U32 R0, RZ, RZ, UR44 ;  /* 0x0000002cff007e24 */ /* 0x000fe2000f8e00ff */
[----:B------:R-:W-:Y:S02]  /*5860*/  PLOP3.LUT P4, PT, PT, PT, PT, 0x8, 0x80 ;  /* 0x000000000080781c */ /* 0x000fe40003f8e170 */
[----:B------:R-:W-:Y:S02]  /*5870*/  CS2R R54, SRZ ;  /* 0x0000000000367805 */ /* 0x000fe4000001ff00 */
[----:B------:R-:W-:Y:S02]  /*5880*/  @P0 LOP3.LUT R2, R2, 0x1, RZ, 0xc0, !PT ;  /* 0x0000000102020812 */ /* 0x000fe400078ec0ff */
[----:B------:R-:W-:Y:S02]  /*5890*/  CS2R R52, SRZ ;  /* 0x0000000000347805 */ /* 0x000fe4000001ff00 */
[----:B------:R-:W-:Y:S02]  /*58a0*/  LEA R0, R0, UR42, 0x3 ;  /* 0x0000002a00007c11 */ /* 0x000fe4000f8e18ff */
[----:B------:R-:W-:Y:S02]  /*58b0*/  CS2R R58, SRZ ;  /* 0x00000000003a7805 */ /* 0x000fe4000001ff00 */
[----:B------:R-:W-:Y:S02]  /*58c0*/  ISETP.NE.U32.OR P5, PT, R2, 0x1, !P0 ;  /* 0x000000010200780c */ /* 0x000fe400047a5470 */
[----:B------:R-:W-:Y:S02]  /*58d0*/  CS2R R56, SRZ ;  /* 0x0000000000387805 */ /* 0x000fe4000001ff00 */
[----:B------:R-:W-:Y:S02]  /*58e0*/  LOP3.LUT R2, R88, 0x1, RZ, 0x3c, !PT ;  /* 0x0000000158027812 */ /* 0x000fe400078e3cff */
[----:B------:R-:W-:Y:S07]  /*58f0*/  P2R R92, PR, RZ, 0x20 ;  /* 0x00000020ff5c7803 */ /* 0x000fee0000000000 */
[----:B------:R-:W-:Y:S04]  /*5900*/  @P5 SHF.L.U32 R3, R2, 0x1f, RZ ;  /* 0x0000001f02035819 */ /* 0x000fe800000006ff */
[----:B------:R1:W2:Y:S02]  /*5910*/  @P5 SYNCS.PHASECHK.TRANS64.TRYWAIT P0, [R0+URZ+0x70], R3 ;  /* 0x00007003000055a7 */ /* 0x0002a400080011ff */
[----:B-1----:R-:W-:Y:S04]  /*5920*/  SHF.L.U32 R3, R87, 0x1f, RZ ;  /* 0x0000001f57037819 */ /* 0x002fe800000006ff */
[----:B------:R1:W4:Y:S01]  /*5930*/  SYNCS.PHASECHK.TRANS64.TRYWAIT P3, [R17+URZ+0xc0], R3 ;  /* 0x0000c003110075a7 */ /* 0x00032200080611ff */
[----:B--2---:R-:W-:Y:S01]  /*5940*/  @P5 PLOP3.LUT P4, PT, P0, PT, PT, 0x8, 0x80 ;  /* 0x000000000080581c */ /* 0x004fe2000078e170 */
[----:B------:R-:W-:Y:S01]  /*5950*/  @!UPT UIADD3 URZ, UPT, UPT, URZ, URZ, URZ ;  /* 0x000000fffffff290 */ /* 0x000fe2000fffe0ff */
[----:B-1----:R-:W-:Y:S11]  /*5960*/  @!P5 BRA `(.L_x_88) ;  /* 0x000000000070d947 */ /* 0x002ff60003800000 */
[----:B------:R-:W-:Y:S01]  /*5970*/  ISETP.NE.U32.AND P0, PT, RZ, UR38, PT ;  /* 0x00000026ff007c0c */ /* 0x000fe2000bf05070 */
[----:B------:R-:W-:Y:S01]  /*5980*/  BSSY B0, `(.L_x_89) ;  /* 0x000000e000007945 */ /* 0x000fe20003800000 */
[----:B------:R-:W-:Y:S02]  /*5990*/  FSETP.NEU.AND P1, PT, R51, RZ, PT ;  /* 0x000000ff3300720b */ /* 0x000fe40003f2d000 */
[----:B------:R-:W-:Y:S02]  /*59a0*/  ISETP.NE.AND.EX P0, PT, RZ, UR39, PT, P0 ;  /* 0x00000027ff007c0c */ /* 0x000fe4000bf05300 */
[----:B------:R-:W-:Y:S02]  /*59b0*/  SEL R4, RZ, 0xffffffff, P1 ;  /* 0xffffffffff047807 */ /* 0x000fe40000800000 */
[----:B------:R-:W-:Y:S02]  /*59c0*/  LOP3.LUT P1, RZ, R78, 0xff, RZ, 0xc0, !PT ;  /* 0x000000ff4eff7812 */ /* 0x000fe4000782c0ff */
[----:B------:R-:W-:Y:S04]  /*59d0*/  SEL R5, RZ, 0xffffffff, P0 ;  /* 0xffffffffff057807 */ /* 0x000fe80000000000 */
[----:B------:R-:W-:Y:S04]  /*59e0*/  @P2 SEL R4, R5, R4, !P1 ;  /* 0x0000000405042207 */ /* 0x000fe80004800000 */
[----:B------:R-:W-:Y:S04]  /*59f0*/  LOP3.LUT R4, R4, 0x1, RZ, 0xc0, !PT ;  /* 0x0000000104047812 */ /* 0x000fe800078ec0ff */
[----:B------:R-:W-:Y:S01]  /*5a00*/  ISETP.NE.U32.AND P0, PT, R4, 0x1, PT ;  /* 0x000000010400780c */ /* 0x000fe20003f05070 */
[----:B------:R-:W-:Y:S01]  /*5a10*/  IMAD.U32 R4, RZ, RZ, UR44 ;  /* 0x0000002cff047e24 */ /* 0x000fe2000f8e00ff */
[----:B------:R-:W-:Y:S11]  /*5a20*/  @!P4 BRA `(.L_x_90) ;  /* 0x00000000000cc947 */ /* 0x000ff60003800000 */
[----:B------:R-:W-:Y:S04]  /*5a30*/  SHF.L.U32 R2, R2, 0x1f, RZ ;  /* 0x0000001f02027819 */ /* 0x000fe800000006ff */
[----:B------:R-:W1:Y:S02]  /*5a40*/  SYNCS.PHASECHK.TRANS64.TRYWAIT P1, [R0+URZ+0x70], R2 ;  /* 0x00007002000075a7 */ /* 0x000e6400080211ff */
[----:B-1----:R-:W-:Y:S05]  /*5a50*/  @!P1 BRA `(.L_x_91) ;  /* 0x0000001800ac9947 */ /* 0x002fea0003800000 */
.L_x_90:
[----:B------:R-:W-:Y:S05]  /*5a60*/  BSYNC B0 ;  /* 0x0000000000007941 */ /* 0x000fea0003800000 */
.L_x_89:
[----:B-1----:R-:W-:Y:S01]  /*5a70*/  @P0 IMAD R0, R4, 0xc00, R82 ;  /* 0x00000c0004000824 */ /* 0x002fe200078e0252 */
[----:B------:R-:W-:Y:S02]  /*5a80*/  CS2R R58, SRZ ;  /* 0x00000000003a7805 */ /* 0x000fe4000001ff00 */
[----:B------:R-:W-:Y:S02]  /*5a90*/  CS2R R56, SRZ ;  /* 0x0000000000387805 */ /* 0x000fe4000001ff00 */
[----:B------:R-:W-:Y:S02]  /*5aa0*/  CS2R R54, SRZ ;  /* 0x0000000000367805 */ /* 0x000fe4000001ff00 */
[----:B------:R-:W-:Y:S01]  /*5ab0*/  CS2R R52, SRZ ;  /* 0x0000000000347805 */ /* 0x000fe2000001ff00 */
[----:B------:R-:W-:Y:S01]  /*5ac0*/  IMAD.MOV.U32 R62, RZ, RZ, RZ ;  /* 0x000000ffff3e7224 */ /* 0x000fe200078e00ff */
[----:B------:R-:W-:Y:S02]  /*5ad0*/  CS2R R60, SRZ ;  /* 0x00000000003c7805 */ /* 0x000fe4000001ff00 */
[----:B------:R-:W-:Y:S01]  /*5ae0*/  @P0 LEA R0, R0, UR42, 0x1 ;  /* 0x0000002a00000c11 */ /* 0x000fe2000f8e08ff */
[----:B------:R-:W-:Y:S05]  /*5af0*/  @P0 WARPSYNC.ALL ;  /* 0x0000000000000948 */ /* 0x000fea0003800000 */
[----:B------:R1:W2:Y:S04]  /*5b00*/  @P0 LDSM.16.M88.4 R56, [R0+0x200] ;  /* 0x000200000038083b */ /* 0x0002a80000000200 */
[----:B------:R1:W1:Y:S04]  /*5b10*/  @P0 LDSM.16.M88.4 R52, [R0+0xa00] ;  /* 0x000a00000034083b */ /* 0x0002680000000200 */
[----:B------:R1:W1:Y:S02]  /*5b20*/  @P0 LDSM.16.M88.4 R60, [R0+0x1200] ;  /* 0x00120000003c083b */ /* 0x0002640000000200 */
.L_x_88:
[----:B------:R-:W-:Y:S05]  /*5b30*/  BSYNC B1 ;  /* 0x0000000000017941 */ /* 0x000fea0003800000 */
.L_x_87:
[C---:B------:R-:W-:Y:S04]  /*5b40*/  LEA.HI R2, R49.reuse, R49, RZ, 0x1 ;  /* 0x0000003131027211 */ /* 0x040fe800078f08ff */
[----:B-1----:R-:W-:Y:S02]  /*5b50*/  SHF.R.U32.HI R0, RZ, 0x1, R2 ;  /* 0x00000001ff007819 */ /* 0x002fe40000011602 */
[----:B------:R-:W-:Y:S03]  /*5b60*/  LOP3.LUT R2, R2, 0xffe, RZ, 0xc0, !PT ;  /* 0x00000ffe02027812 */ /* 0x000fe600078ec0ff */
[----:B------:R-:W-:Y:S02]  /*5b70*/  IMAD R0, R0, 0x30, R16 ;  /* 0x0000003000007824 */ /* 0x000fe400078e0210 */
[----:B------:R-:W-:Y:S04]  /*5b80*/  IMAD.IADD R2, R49, 0x1, -R2 ;  /* 0x0000000131027824 */ /* 0x000fe800078e0a02 */
[----:B------:R-:W-:Y:S05]  /*5b90*/  IMAD R2, R2, 0x100000, R0 ;  /* 0x0010000002027824 */ /* 0x000fea00078e0200 */
[----:B------:R-:W-:Y:S04]  /*5ba0*/  SHF.R.U32.HI R0, RZ, 0x15, R2 ;  /* 0x00000015ff007819 */ /* 0x000fe80000011602 */
[----:B------:R-:W-:Y:S01]  /*5bb0*/  LOP3.LUT P0, RZ, R0, 0x3, R83, 0x48, !PT ;  /* 0x0000000300ff7812 */ /* 0x000fe20007804853 */
[----:B------:R-:W-:Y:S01]  /*5bc0*/  @!UPT UIADD3 URZ, UPT, UPT, URZ, URZ, URZ ;  /* 0x000000fffffff290 */ /* 0x000fe2000fffe0ff */
[----:B----4-:R-:W-:Y:S11]  /*5bd0*/  @P3 BRA `(.L_x_92) ;  /* 0x0000000000083947 */ /* 0x010ff60003800000 */
[----:B------:R-:W1:Y:S02]  /*5be0*/  SYNCS.PHASECHK.TRANS64.TRYWAIT P1, [R17+URZ+0xc0], R3 ;  /* 0x0000c003110075a7 */ /* 0x000e6400080211ff */
[----:B-1----:R-:W-:Y:S05]  /*5bf0*/  @!P1 BRA `(.L_x_93) ;  /* 0x0000001800589947 */ /* 0x002fea0003800000 */
.L_x_92:
[----:B------:R-:W-:Y:S05]  /*5c00*/  @!P0 BRA `(.L_x_94) ;  /* 0x0000000000408947 */ /* 0x000fea0003800000 */
[----:B------:R-:W4:Y:S01]  /*5c10*/  LDCU.64 UR8, c[0x4][0x70] ;  /* 0x01000e00ff0877ac */ /* 0x000f220008000a00 */
[----:B------:R-:W-:Y:S01]  /*5c20*/  MOV R15, 0x0 ;  /* 0x00000000000f7802 */ /* 0x000fe20000000f00 */
[----:B------:R-:W-:Y:S02]  /*5c30*/  HFMA2 R12, -RZ, RZ, 0, 5.9604644775390625e-08 ;  /* 0x00000001ff0c7431 */ /* 0x000fe400000001ff */
[----:B------:R-:W-:Y:S02]  /*5c40*/  IMAD.MOV.U32 R8, RZ, RZ, 0x192 ;  /* 0x00000192ff087424 */ /* 0x000fe400078e00ff */
[----:B------:R-:W-:Y:S01]  /*5c50*/  IMAD.MOV.U32 R13, RZ, RZ, RZ ;  /* 0x000000ffff0d7224 */ /* 0x000fe200078e00ff */
[----:B------:R-:W5:Y:S01]  /*5c60*/  LDCU.64 UR6, c[0x4][0x78] ;  /* 0x01000f00ff0677ac */ /* 0x000f620008000a00 */
[----:B------:R-:W1:Y:S01]  /*5c70*/  LDC.64 R14, c[0x4][R15] ;  /* 0x010000000f0e7b82 */ /* 0x000e620000000a00 */
[----:B------:R-:W2:Y:S01]  /*5c80*/  LDCU.64 UR4, c[0x4][0x10] ;  /* 0x01000200ff0477ac */ /* 0x000ea20008000a00 */
[----:B----4-:R-:W-:Y:S01]  /*5c90*/  MOV R5, UR9 ;  /* 0x0000000900057c02 */ /* 0x010fe20008000f00 */
[----:B------:R-:W-:Y:S01]  /*5ca0*/  IMAD.U32 R4, RZ, RZ, UR8 ;  /* 0x00000008ff047e24 */ /* 0x000fe2000f8e00ff */
[----:B-----5:R-:W-:Y:S01]  /*5cb0*/  MOV R7, UR7 ;  /* 0x0000000700077c02 */ /* 0x020fe20008000f00 */
[----:B------:R-:W-:Y:S01]  /*5cc0*/  IMAD.U32 R6, RZ, RZ, UR6 ;  /* 0x00000006ff067e24 */ /* 0x000fe2000f8e00ff */
[----:B--2---:R-:W-:Y:S01]  /*5cd0*/  MOV R11, UR5 ;  /* 0x00000005000b7c02 */ /* 0x004fe20008000f00 */
[----:B------:R-:W-:Y:S02]  /*5ce0*/  IMAD.U32 R10, RZ, RZ, UR4 ;  /* 0x00000004ff0a7e24 */ /* 0x000fe4000f8e00ff */
[----:B------:R-:W-:Y:S07]  /*5cf0*/  LEPC R20, `(.L_x_94) ;  /* 0x000000001014794e */ /* 0x000fee0000000000 */
[----:B-1-3--:R-:W-:Y:S05]  /*5d00*/  CALL.ABS.NOINC R14 ;  /* 0x000000000e007343 */ /* 0x00afea0003c00000 */
.L_x_94:
[----:B------:R-:W-:Y:S05]  /*5d10*/  WARPSYNC.ALL ;  /* 0x0000000000007948 */ /* 0x000fea0003800000 */
[C---:B------:R-:W-:Y:S01]  /*5d20*/  R2UR UR4, R2.reuse ;  /* 0x00000000020472ca */ /* 0x040fe200000e0000 */
[----:B------:R-:W-:Y:S05]  /*5d30*/  VIADD R0, R2, 0x10 ;  /* 0x0000001002007836 */ /* 0x000fea0000000000 */
[----:B------:R-:W-:Y:S04]  /*5d40*/  SHF.R.U32.HI R0, RZ, 0x15, R0 ;  /* 0x00000015ff007819 */ /* 0x000fe80000011600 */
[----:B------:R-:W-:Y:S03]  /*5d50*/  LOP3.LUT P0, RZ, R0, 0x3, R83, 0x48, !PT ;  /* 0x0000000300ff7812 */ /* 0x000fe60007804853 */
[----:B------:R-:W4:Y:S10]  /*5d60*/  LDTM.16dp256bit.x2 R32, tmem[UR4] ;  /* 0x00000004002079ee */ /* 0x000f3400080a0000 */
[----:B----4-:R-:W-:Y:S05]  /*5d70*/  @!P0 BRA `(.L_x_95) ;  /* 0x0000000000408947 */ /* 0x010fea0003800000 */
        /* <DEDUP_REMOVED lines=16> */
.L_x_95:
[----:B------:R-:W-:Y:S05]  /*5e80*/  WARPSYNC.ALL ;  /* 0x0000000000007948 */ /* 0x000fea0003800000 */
[C---:B------:R-:W-:Y:S01]  /*5e90*/  R2UR UR4, R2.reuse ;  /* 0x00000000020472ca */ /* 0x040fe200000e0000 */
[----:B------:R-:W-:Y:S05]  /*5ea0*/  VIADD R0, R2, 0x20 ;  /* 0x0000002002007836 */ /* 0x000fea0000000000 */
[----:B------:R-:W-:Y:S04]  /*5eb0*/  SHF.R.U32.HI R0, RZ, 0x15, R0 ;  /* 0x00000015ff007819 */ /* 0x000fe80000011600 */
[----:B------:R-:W-:Y:S03]  /*5ec0*/  LOP3.LUT P0, RZ, R0, 0x3, R83, 0x48, !PT ;  /* 0x0000000300ff7812 */ /* 0x000fe60007804853 */
[----:B------:R-:W4:Y:S10]  /*5ed0*/  LDTM.16dp256bit.x2 R24, tmem[UR4+0x10] ;  /* 0x00001004001879ee */ /* 0x000f3400080a0000 */
        /* <DEDUP_REMOVED lines=17> */
.L_x_96:
[----:B------:R-:W-:Y:S01]  /*5ff0*/  ISETP.NE.AND P0, PT, R89, RZ, PT ;  /* 0x000000ff5900720c */ /* 0x000fe20003f05270 */
[----:B------:R-:W-:Y:S05]  /*6000*/  WARPSYNC.ALL ;  /* 0x0000000000007948 */ /* 0x000fea0003800000 */
[----:B------:R-:W-:Y:S01]  /*6010*/  R2UR UR4, R2 ;  /* 0x00000000020472ca */ /* 0x000fe200000e0000 */
[----:B---3--:R-:W-:Y:S01]  /*6020*/  FMUL R0, R50, R32 ;  /* 0x0000002032007220 */ /* 0x008fe20000400000 */
[----:B--2---:R-:W-:Y:S01]  /*6030*/  SHF.L.U32 R32, R56, 0x10, RZ ;  /* 0x0000001038207819 */ /* 0x004fe200000006ff */
[----:B------:R-:W-:Y:S01]  /*6040*/  FMUL R2, R50, R33 ;  /* 0x0000002132027220 */ /* 0x000fe20000400000 */
[----:B------:R-:W-:Y:S01]  /*6050*/  LOP3.LUT R33, R56, 0xffff0000, RZ, 0xc0, !PT ;  /* 0xffff000038217812 */ /* 0x000fe200078ec0ff */
[C---:B-1----:R-:W-:Y:S01]  /*6060*/  FMUL R3, R50.reuse, R34 ;  /* 0x0000002232037220 */ /* 0x042fe20000400000 */
[C---:B------:R-:W-:Y:S01]  /*6070*/  SHF.L.U32 R34, R57.reuse, 0x10, RZ ;  /* 0x0000001039227819 */ /* 0x040fe200000006ff */
[C---:B------:R-:W-:Y:S01]  /*6080*/  FMUL R12, R50.reuse, R35 ;  /* 0x00000023320c7220 */ /* 0x040fe20000400000 */
[----:B------:R-:W-:Y:S01]  /*6090*/  LOP3.LUT R35, R57, 0xffff0000, RZ, 0xc0, !PT ;  /* 0xffff000039237812 */ /* 0x000fe200078ec0ff */
[----:B------:R-:W-:Y:S01]  /*60a0*/  FMUL R13, R50, R36 ;  /* 0x00000024320d7220 */ /* 0x000fe20000400000 */
[----:B------:R-:W-:Y:S01]  /*60b0*/  R2UR UR5, R17 ;  /* 0x00000000110572ca */ /* 0x000fe200000e0000 */
[----:B------:R-:W-:Y:S01]  /*60c0*/  FFMA R0, R51, R32, R0 ;  /* 0x0000002033007223 */ /* 0x000fe20000000000 */
[----:B------:R-:W-:Y:S01]  /*60d0*/  SHF.L.U32 R36, R58, 0x10, RZ ;  /* 0x000000103a247819 */ /* 0x000fe200000006ff */
[----:B------:R-:W1:Y:S01]  /*60e0*/  LDTM.16dp256bit.x2 R4, tmem[UR4+0x20] ;  /* 0x00002004000479ee */ /* 0x000e6200080a0000 */
[----:B------:R-:W-:Y:S01]  /*60f0*/  SHF.L.U32 R56, R61, 0x10, RZ ;  /* 0x000000103d387819 */ /* 0x000fe200000006ff */
[----:B------:R-:W-:Y:S01]  /*6100*/  FMUL R14, R50, R37 ;  /* 0x00000025320e7220 */ /* 0x000fe20000400000 */
[----:B------:R-:W-:Y:S01]  /*6110*/  LOP3.LUT R37, R58, 0xffff0000, RZ, 0xc0, !PT ;  /* 0xffff00003a257812 */ /* 0x000fe200078ec0ff */
[C---:B------:R-:W-:Y:S01]  /*6120*/  FMUL R15, R50.reuse, R38 ;  /* 0x00000026320f7220 */ /* 0x040fe20000400000 */
[----:B------:R-:W-:Y:S01]  /*6130*/  SHF.L.U32 R38, R59, 0x10, RZ ;  /* 0x000000103b267819 */ /* 0x000fe200000006ff */
[----:B------:R-:W-:Y:S01]  /*6140*/  FFMA R2, R51, R33, R2 ;  /* 0x0000002133027223 */ /* 0x000fe20000000002 */
[----:B------:R-:W-:Y:S01]  /*6150*/  LOP3.LUT R57, R61, 0xffff0000, RZ, 0xc0, !PT ;  /* 0xffff00003d397812 */ /* 0x000fe200078ec0ff */
[----:B------:R-:W-:Y:S01]  /*6160*/  FMUL R17, R50, R39 ;  /* 0x0000002732117220 */ /* 0x000fe20000400000 */
[----:B------:R-:W-:Y:S01]  /*6170*/  LOP3.LUT R39, R59, 0xffff0000, RZ, 0xc0, !PT ;  /* 0xffff00003b277812 */ /* 0x000fe200078ec0ff */
[C---:B------:R-:W-:Y:S01]  /*6180*/  FFMA R3, R51.reuse, R34, R3 ;  /* 0x0000002233037223 */ /* 0x040fe20000000003 */
[----:B------:R-:W-:Y:S01]  /*6190*/  F2FP.BF16.F32.PACK_AB R32, R2, R0 ;  /* 0x000000000220723e */ /* 0x000fe200000010ff */
[----:B------:R-:W-:Y:S01]  /*61a0*/  FMUL R20, R50, R26 ;  /* 0x0000001a32147220 */ /* 0x000fe20000400000 */
[----:B------:R-:W-:Y:S01]  /*61b0*/  SHF.L.U32 R26, R52, 0x10, RZ ;  /* 0x00000010341a7819 */ /* 0x000fe200000006ff */
[C---:B------:R-:W-:Y:S01]  /*61c0*/  FFMA R12, R51.reuse, R35, R12 ;  /* 0x00000023330c7223 */ /* 0x040fe2000000000c */
[----:B------:R-:W-:Y:S01]  /*61d0*/  MOV R0, UR44 ;  /* 0x0000002c00007c02 */ /* 0x000fe20008000f00 */
[----:B------:R-:W-:Y:S01]  /*61e0*/  FMUL R21, R50, R27 ;  /* 0x0000001b32157220 */ /* 0x000fe20000400000 */
[----:B------:R-:W-:Y:S01]  /*61f0*/  LOP3.LUT R27, R52, 0xffff0000, RZ, 0xc0, !PT ;  /* 0xffff0000341b7812 */ /* 0x000fe200078ec0ff */
[----:B------:R-:W-:Y:S01]  /*6200*/  FFMA R13, R51, R36, R13 ;  /* 0x00000024330d7223 */ /* 0x000fe2000000000d */
[----:B------:R-:W-:Y:S01]  /*6210*/  SHF.L.U32 R52, R55, 0x10, RZ ;  /* 0x0000001037347819 */ /* 0x000fe200000006ff */
[----:B------:R-:W-:Y:S01]  /*6220*/  FMUL R18, R50, R24 ;  /* 0x0000001832127220 */ /* 0x000fe20000400000 */
[----:B------:R-:W-:Y:S01]  /*6230*/  SHF.L.U32 R58, R62, 0x10, RZ ;  /* 0x000000103e3a7819 */ /* 0x000fe200000006ff */
[----:B------:R-:W-:Y:S01]  /*6240*/  FMUL R22, R50, R28 ;  /* 0x0000001c32167220 */ /* 0x000fe20000400000 */
[----:B------:R-:W-:Y:S01]  /*6250*/  SHF.L.U32 R28, R53, 0x10, RZ ;  /* 0x00000010351c7819 */ /* 0x000fe200000006ff */
[----:B------:R-:W-:Y:S01]  /*6260*/  FFMA R14, R51, R37, R14 ;  /* 0x00000025330e7223 */ /* 0x000fe2000000000e */
[----:B------:R-:W-:Y:S01]  /*6270*/  LOP3.LUT R59, R62, 0xffff0000, RZ, 0xc0, !PT ;  /* 0xffff00003e3b7812 */ /* 0x000fe200078ec0ff */
[C---:B------:R-:W-:Y:S01]  /*6280*/  FMUL R19, R50.reuse, R25 ;  /* 0x0000001932137220 */ /* 0x040fe20000400000 */
[----:B------:R-:W-:Y:S01]  /*6290*/  LOP3.LUT R61, R63, 0xffff0000, RZ, 0xc0, !PT ;  /* 0xffff00003f3d7812 */ /* 0x000fe200078ec0ff */
[C---:B------:R-:W-:Y:S01]  /*62a0*/  FMUL R23, R50.reuse, R29 ;  /* 0x0000001d32177220 */ /* 0x040fe20000400000 */
[----:B------:R-:W-:Y:S01]  /*62b0*/  LOP3.LUT R29, R53, 0xffff0000, RZ, 0xc0, !PT ;  /* 0xffff0000351d7812 */ /* 0x000fe200078ec0ff */
[----:B------:R-:W-:Y:S01]  /*62c0*/  FFMA R15, R51, R38, R15 ;  /* 0x00000026330f7223 */ /* 0x000fe2000000000f */
[----:B------:R-:W-:Y:S01]  /*62d0*/  LOP3.LUT R53, R55, 0xffff0000, RZ, 0xc0, !PT ;  /* 0xffff000037357812 */ /* 0x000fe200078ec0ff */
[----:B------:R-:W-:Y:S01]  /*62e0*/  FMUL R24, R50, R30 ;  /* 0x0000001e32187220 */ /* 0x000fe20000400000 */
[----:B------:R-:W-:Y:S01]  /*62f0*/  SHF.L.U32 R30, R54, 0x10, RZ ;  /* 0x00000010361e7819 */ /* 0x000fe200000006ff */
[C---:B------:R-:W-:Y:S01]  /*6300*/  FFMA R17, R51.reuse, R39, R17 ;  /* 0x0000002733117223 */ /* 0x040fe20000000011 */
[----:B------:R-:W-:Y:S01]  /*6310*/  LOP3.LUT R55, R60, 0xffff0000, RZ, 0xc0, !PT ;  /* 0xffff00003c377812 */ /* 0x000fe200078ec0ff */
[----:B------:R-:W-:Y:S01]  /*6320*/  FMUL R25, R50, R31 ;  /* 0x0000001f32197220 */ /* 0x000fe20000400000 */
[----:B------:R-:W-:Y:S01]  /*6330*/  LOP3.LUT R31, R54, 0xffff0000, RZ, 0xc0, !PT ;  /* 0xffff0000361f7812 */ /* 0x000fe200078ec0ff */
[C---:B------:R-:W-:Y:S01]  /*6340*/  FFMA R18, R51.reuse, R26, R18 ;  /* 0x0000001a33127223 */ /* 0x040fe20000000012 */
[----:B------:R-:W-:Y:S01]  /*6350*/  SHF.L.U32 R54, R60, 0x10, RZ ;  /* 0x000000103c367819 */ /* 0x000fe200000006ff */
[----:B------:R-:W-:Y:S01]  /*6360*/  FFMA R19, R51, R27, R19 ;  /* 0x0000001b33137223 */ /* 0x000fe20000000013 */
[----:B------:R-:W-:Y:S01]  /*6370*/  SHF.L.U32 R60, R63, 0x10, RZ ;  /* 0x000000103f3c7819 */ /* 0x000fe200000006ff */
[C---:B------:R-:W-:Y:S01]  /*6380*/  FFMA R20, R51.reuse, R28, R20 ;  /* 0x0000001c33147223 */ /* 0x040fe20000000014 */
[C---:B------:R-:W-:Y:S01]  /*6390*/  FFMA R21, R51.reuse, R29, R21 ;  /* 0x0000001d33157223 */ /* 0x040fe20000000015 */
[C---:B------:R-:W-:Y:S01]  /*63a0*/  FFMA R22, R51.reuse, R30, R22 ;  /* 0x0000001e33167223 */ /* 0x040fe20000000016 */
[----:B------:R-:W-:Y:S01]  /*63b0*/  UIADD3 UR5, UPT, UPT, UR5, 0xe0, URZ ;  /* 0x000000e005057890 */ /* 0x000fe2000fffe0ff */
[C---:B-1----:R-:W-:Y:S01]  /*63c0*/  FMUL R4, R50.reuse, R4 ;  /* 0x0000000432047220 */ /* 0x042fe20000400000 */
[C---:B------:R-:W-:Y:S01]  /*63d0*/  FFMA R23, R51.reuse, R31, R23 ;  /* 0x0000001f33177223 */ /* 0x040fe20000000017 */
[C---:B------:R-:W-:Y:S01]  /*63e0*/  FMUL R5, R50.reuse, R5 ;  /* 0x0000000532057220 */ /* 0x040fe20000400000 */
[C---:B------:R-:W-:Y:S01]  /*63f0*/  FFMA R24, R51.reuse, R52, R24 ;  /* 0x0000003433187223 */ /* 0x040fe20000000018 */
[----:B------:R-:W-:Y:S01]  /*6400*/  FMUL R6, R50, R6 ;  /* 0x0000000632067220 */ /* 0x000fe20000400000 */
[C---:B------:R-:W-:Y:S01]  /*6410*/  FFMA R25, R51.reuse, R53, R25 ;  /* 0x0000003533197223 */ /* 0x040fe20000000019 */
[----:B------:R-:W-:Y:S02]  /*6420*/  IMAD R0, R0, 0xc00, R82 ;  /* 0x00000c0000007824 */ /* 0x000fe400078e0252 */
[C---:B------:R-:W-:Y:S01]  /*6430*/  FMUL R7, R50.reuse, R7 ;  /* 0x0000000732077220 */ /* 0x040fe20000400000 */
[----:B------:R-:W-:Y:S01]  /*6440*/  UPRMT UR5, UR37, 0x654, UR5 ;  /* 0x0000065425057896 */ /* 0x000fe20008000005 */
[C---:B------:R-:W-:Y:S01]  /*6450*/  FFMA R4, R51.reuse, R54, R4 ;  /* 0x0000003633047223 */ /* 0x040fe20000000004 */
[C---:B------:R-:W-:Y:S01]  /*6460*/  FMUL R8, R50.reuse, R8 ;  /* 0x0000000832087220 */ /* 0x040fe20000400000 */
[C---:B------:R-:W-:Y:S01]  /*6470*/  FFMA R5, R51.reuse, R55, R5 ;  /* 0x0000003733057223 */ /* 0x040fe20000000005 */
[C---:B------:R-:W-:Y:S01]  /*6480*/  FMUL R9, R50.reuse, R9 ;  /* 0x0000000932097220 */ /* 0x040fe20000400000 */
[C---:B------:R-:W-:Y:S01]  /*6490*/  FFMA R6, R51.reuse, R56, R6 ;  /* 0x0000003833067223 */ /* 0x040fe20000000006 */
[C---:B------:R-:W-:Y:S01]  /*64a0*/  FMUL R10, R50.reuse, R10 ;  /* 0x0000000a320a7220 */ /* 0x040fe20000400000 */
[C---:B------:R-:W-:Y:S01]  /*64b0*/  FFMA R7, R51.reuse, R57, R7 ;  /* 0x0000003933077223 */ /* 0x040fe20000000007 */
[----:B------:R-:W-:Y:S01]  /*64c0*/  FMUL R11, R50, R11 ;  /* 0x0000000b320b7220 */ /* 0x000fe20000400000 */
[----:B------:R-:W-:Y:S01]  /*64d0*/  F2FP.BF16.F32.PACK_AB R33, R12, R3 ;  /* 0x000000030c21723e */ /* 0x000fe200000010ff */
[C---:B------:R-:W-:Y:S01]  /*64e0*/  FFMA R8, R51.reuse, R58, R8 ;  /* 0x0000003a33087223 */ /* 0x040fe20000000008 */
[----:B------:R-:W-:Y:S01]  /*64f0*/  F2FP.BF16.F32.PACK_AB R34, R14, R13 ;  /* 0x0000000d0e22723e */ /* 0x000fe200000010ff */
[----:B------:R-:W-:Y:S01]  /*6500*/  FFMA R9, R51, R59, R9 ;  /* 0x0000003b33097223 */ /* 0x000fe20000000009 */
[----:B------:R-:W-:Y:S01]  /*6510*/  F2FP.BF16.F32.PACK_AB R35, R17, R15 ;  /* 0x0000000f1123723e */ /* 0x000fe200000010ff */
[C---:B------:R-:W-:Y:S01]  /*6520*/  FFMA R10, R51.reuse, R60, R10 ;  /* 0x0000003c330a7223 */ /* 0x040fe2000000000a */
[----:B------:R-:W-:Y:S01]  /*6530*/  LEA R0, R0, UR42, 0x1 ;  /* 0x0000002a00007c11 */ /* 0x000fe2000f8e08ff */
[----:B------:R-:W-:Y:S01]  /*6540*/  FFMA R11, R51, R61, R11 ;  /* 0x0000003d330b7223 */ /* 0x000fe2000000000b */
[----:B------:R-:W-:Y:S01]  /*6550*/  F2FP.BF16.F32.PACK_AB R12, R19, R18 ;  /* 0x00000012130c723e */ /* 0x000fe200000010ff */
[----:B------:R-:W-:Y:S01]  /*6560*/  NOP ;  /* 0x0000000000007918 */ /* 0x000fe20000000000 */
[----:B------:R-:W-:Y:S01]  /*6570*/  F2FP.BF16.F32.PACK_AB R13, R21, R20 ;  /* 0x00000014150d723e */ /* 0x000fe200000010ff */
[----:B------:R-:W-:Y:S01]  /*6580*/  SYNCS.ARRIVE.TRANS64.RED.A1T0 RZ, [UR5], RZ ;  /* 0x000000ffffff79a7 */ /* 0x000fe20008100405 */
[----:B------:R1:W-:Y:S01]  /*6590*/  STSM.16.M88.4 [R0+0x200], R32 ;  /* 0x0002002000007844 */ /* 0x0003e20000000200 */
[----:B------:R-:W-:Y:S01]  /*65a0*/  F2FP.BF16.F32.PACK_AB R14, R23, R22 ;  /* 0x00000016170e723e */ /* 0x000fe200000010ff */
[----:B------:R-:W-:Y:S01]  /*65b0*/  UIADD3 UR16, UPT, UPT, UR44, 0x1, URZ ;  /* 0x000000012c107890 */ /* 0x000fe2000fffe0ff */
[----:B------:R-:W-:Y:S01]  /*65c0*/  F2FP.BF16.F32.PACK_AB R15, R25, R24 ;  /* 0x00000018190f723e */ /* 0x000fe200000010ff */
[----:B------:R-:W-:Y:S01]  /*65d0*/  BSSY.RECONVERGENT B0, `(.L_x_97) ;  /* 0x0000024000007945 */ /* 0x000fe20003800200 */
[----:B------:R-:W-:Y:S02]  /*65e0*/  F2FP.BF16.F32.PACK_AB R4, R5, R4 ;  /* 0x000000040504723e */ /* 0x000fe400000010ff */
[----:B------:R-:W-:Y:S01]  /*65f0*/  F2FP.BF16.F32.PACK_AB R5, R7, R6 ;  /* 0x000000060705723e */ /* 0x000fe200000010ff */
[----:B------:R1:W-:Y:S01]  /*6600*/  STSM.16.M88.4 [R0+0xa00], R12 ;  /* 0x000a000c00007844 */ /* 0x0003e20000000200 */
[----:B------:R-:W-:Y:S02]  /*6610*/  F2FP.BF16.F32.PACK_AB R6, R9, R8 ;  /* 0x000000080906723e */ /* 0x000fe400000010ff */
[----:B------:R-:W-:Y:S05]  /*6620*/  F2FP.BF16.F32.PACK_AB R7, R11, R10 ;  /* 0x0000000a0b07723e */ /* 0x000fea00000010ff */
[----:B------:R1:W-:Y:S01]  /*6630*/  STSM.16.M88.4 [R0+0x1200], R4 ;  /* 0x0012000400007844 */ /* 0x0003e20000000200 */
[----:B------:R-:W-:Y:S01]  /*6640*/  @!PT LDS RZ, [RZ] ;  /* 0x00000000fffff984 */ /* 0x000fe20000000800 */
[----:B------:R-:W-:Y:S01]  /*6650*/  @!PT LDS RZ, [RZ] ;  /* 0x00000000fffff984 */ /* 0x000fe20000000800 */
[----:B------:R-:W-:Y:S01]  /*6660*/  @!PT LDS RZ, [RZ] ;  /* 0x00000000fffff984 */ /* 0x000fe20000000800 */
[----:B------:R-:W-:Y:S01]  /*6670*/  @!PT LDS RZ, [RZ] ;  /* 0x00000000fffff984 */ /* 0x000fe20000000800 */
[----:B------:R2:W-:Y:S07]  /*6680*/  MEMBAR.ALL.CTA ;  /* 0x0000000000007992 */ /* 0x0005ee0000008000 */
[----:B--2---:R-:W2:Y:S02]  /*6690*/  FENCE.VIEW.ASYNC.S ;  /* 0x00000000000073c6 */ /* 0x004ea40000000000 */
[----:B--2---:R-:W-:Y:S06]  /*66a0*/  BAR.SYNC.DEFER_BLOCKING 0x1, 0x80 ;  /* 0x0042000000007b1d */ /* 0x004fec0000010000 */
[----:B------:R-:W-:Y:S05]  /*66b0*/  @P0 BRA `(.L_x_98) ;  /* 0x0000000000540947 */ /* 0x000fea0003800000 */
[----:B------:R-:W-:Y:S01]  /*66c0*/  R2UR UR13, R76 ;  /* 0x000000004c0d72ca */ /* 0x000fe200000e0000 */
[----:B------:R-:W-:Y:S01]  /*66d0*/  UIADD3 UR18, UP0, UPT, UR48, 0x680, URZ ;  /* 0x0000068030127890 */ /* 0x000fe2000ff1e0ff */
[----:B------:R-:W-:Y:S01]  /*66e0*/  R2UR UR14, R77 ;  /* 0x000000004d0e72ca */ /* 0x000fe200000e0000 */
[----:B------:R-:W-:Y:S02]  /*66f0*/  UIMAD UR4, UR44, 0x1800, UR42 ;  /* 0x000018002c0478a4 */ /* 0x000fe4000f8e022a */
[----:B------:R-:W-:Y:S02]  /*6700*/  UIADD3.X UR19, UPT, UPT, URZ, UR49, URZ, UP0, !UPT ;  /* 0x00000031ff137290 */ /* 0x000fe400087fe4ff */
[----:B------:R-:W-:Y:S01]  /*6710*/  UIADD3 UR12, UPT, UPT, UR4, 0x200, URZ ;  /* 0x00000200040c7890 */ /* 0x000fe2000fffe0ff */
[----:B------:R-:W-:Y:S01]  /*6720*/  UMOV UR15, UR36 ;  /* 0x00000024000f7c82 */ /* 0x000fe20008000000 */
[----:B------:R-:W-:Y:S01]  /*6730*/  UIADD3 UR8, UPT, UPT, UR4, 0xa00, URZ ;  /* 0x00000a0004087890 */ /* 0x000fe2000fffe0ff */
[----:B------:R-:W-:Y:S03]  /*6740*/  UMOV UR11, UR36 ;  /* 0x00000024000b7c82 */ /* 0x000fe60008000000 */
[----:B------:R-:W-:Y:S02]  /*6750*/  UIMAD UR13, UR13, 0x30, URZ ;  /* 0x000000300d0d78a4 */ /* 0x000fe4000f8e02ff */
[----:B------:R-:W-:Y:S02]  /*6760*/  USHF.L.U32 UR14, UR14, 0x6, URZ ;  /* 0x000000060e0e7899 */ /* 0x000fe400080006ff */
[----:B------:R-:W-:Y:S02]  /*6770*/  UIADD3 UR9, UPT, UPT, UR13, 0x10, URZ ;  /* 0x000000100d097890 */ /* 0x000fe4000fffe0ff */
[----:B------:R-:W-:Y:S02]  /*6780*/  UIADD3 UR4, UPT, UPT, UR4, 0x1200, URZ ;  /* 0x0000120004047890 */ /* 0x000fe4000fffe0ff */
[----:B------:R-:W-:Y:S01]  /*6790*/  UIADD3 UR5, UPT, UPT, UR13, 0x20, URZ ;  /* 0x000000200d057890 */ /* 0x000fe2000fffe0ff */
[----:B------:R-:W-:Y:S02]  /*67a0*/  UMOV UR10, UR14 ;  /* 0x0000000e000a7c82 */ /* 0x000fe40008000000 */
[----:B------:R2:W-:Y:S01]  /*67b0*/  UTMASTG.3D [UR12], [UR18] ;  /* 0x0000000c120073b5 */ /* 0x0005e20008010000 */
[----:B------:R-:W-:Y:S01]  /*67c0*/  UMOV UR7, UR36 ;  /* 0x0000002400077c82 */ /* 0x000fe20008000000 */
[----:B------:R-:W-:Y:S01]  /*67d0*/  UMOV UR6, UR14 ;  /* 0x0000000e00067c82 */ /* 0x000fe20008000000 */
[----:B------:R2:W-:Y:S03]  /*67e0*/  UTMASTG.3D [UR8], [UR18] ;  /* 0x00000008120073b5 */ /* 0x0005e60008010000 */
[----:B------:R2:W-:Y:S02]  /*67f0*/  UTMASTG.3D [UR4], [UR18] ;  /* 0x00000004120073b5 */ /* 0x0005e40008010000 */
[----:B--2---:R0:W-:Y:S02]  /*6800*/  UTMACMDFLUSH ;  /* 0x00000000000079b7 */ /* 0x0041e40000000000 */
.L_x_98:
[----:B------:R-:W-:Y:S05]  /*6810*/  BSYNC.RECONVERGENT B0 ;  /* 0x0000000000007941 */ /* 0x000fea0003800200 */
.L_x_97:
[----:B------:R-:W-:Y:S04]  /*6820*/  BSSY.RECONVERGENT B0, `(.L_x_99) ;  /* 0x0000003000007945 */ /* 0x000fe80003800200 */
[----:B------:R-:W-:Y:S05]  /*6830*/  @P0 BRA `(.L_x_100) ;  /* 0x0000000000040947 */ /* 0x000fea0003800000 */
[----:B------:R-:W-:Y:S04]  /*6840*/  DEPBAR.LE SB0, 0x0 ;  /* 0x000080000000791a */ /* 0x000fe80000000000 */
.L_x_100:
[----:B------:R-:W-:Y:S05]  /*6850*/  BSYNC.RECONVERGENT B0 ;  /* 0x0000000000007941 */ /* 0x000fea0003800200 */
.L_x_99:
[----:B------:R-:W-:Y:S01]  /*6860*/  BAR.SYNC.DEFER_BLOCKING 0x1, 0x80 ;  /* 0x0042000000007b1d */ /* 0x000fe20000010000 */
[----:B------:R-:W-:Y:S01]  /*6870*/  UIADD3 UR43, UPT, UPT, UR43, 0x1, URZ ;  /* 0x000000012b2b7890 */ /* 0x000fe2000fffe0ff */
[----:B------:R-:W-:Y:S03]  /*6880*/  IADD3 R49, PT, PT, R49, 0x1, RZ ;  /* 0x0000000131317810 */ /* 0x000fe60007ffe0ff */
[----:B------:R-:W-:Y:S09]  /*6890*/  UISETP.NE.AND UP0, UPT, UR43, URZ, UPT ;  /* 0x000000ff2b00728c */ /* 0x000ff2000bf05270 */
[----:B------:R-:W-:Y:S05]  /*68a0*/  BRA.U !UP0, `(.L_x_101) ;  /* 0x0000000108287547 */ /* 0x000fea000b800000 */
[----:B------:R-:W-:Y:S01]  /*68b0*/  ISETP.NE.AND P0, PT, R92, RZ, PT ;  /* 0x000000ff5c00720c */ /* 0x000fe20003f05270 */
[----:B-1----:R-:W-:Y:S11]  /*68c0*/  IMAD.U32 R0, RZ, RZ, UR37 ;  /* 0x00000025ff007e24 */ /* 0x002ff6000f8e00ff */
[----:B------:R-:W-:Y:S01]  /*68d0*/  @!UPT UIADD3 URZ, UPT, UPT, URZ, URZ, URZ ;  /* 0x000000fffffff290 */ /* 0x000fe2000fffe0ff */
[C---:B------:R-:W-:Y:S01]  /*68e0*/  @P0 LEA R2, R85.reuse, UR42, 0x3 ;  /* 0x0000002a55020c11 */ /* 0x040fe2000f8e18ff */
[----:B------:R-:W-:Y:S04]  /*68f0*/  VIADD R85, R85, 0x1 ;  /* 0x0000000155557836 */ /* 0x000fe80000000000 */
[----:B------:R-:W-:Y:S05]  /*6900*/  @P0 VIADD R2, R2, 0x80 ;  /* 0x0000008002020836 */ /* 0x000fea0000000000 */
[----:B------:R-:W-:Y:S04]  /*6910*/  @P0 PRMT R0, R0, 0x654, R2 ;  /* 0x0000065400000816 */ /* 0x000fe80000000002 */
[----:B------:R2:W-:Y:S01]  /*6920*/  @P0 SYNCS.ARRIVE.TRANS64.RED.A1T0 RZ, [R0+URZ], RZ ;  /* 0x000000ff00ff09a7 */ /* 0x0005e200081004ff */
[C---:B------:R-:W-:Y:S04]  /*6930*/  ISETP.NE.AND P0, PT, R85.reuse, 0x2, PT ;  /* 0x000000025500780c */ /* 0x040fe80003f05270 */
[----:B------:R-:W-:Y:S09]  /*6940*/  SEL R85, R85, RZ, P0 ;  /* 0x000000ff55557207 */ /* 0x000ff20000000000 */
.L_x_101:
[----:B------:R-:W-:Y:S01]  /*6950*/  ISETP.NE.AND P2, PT, R90, RZ, PT ;  /* 0x000000ff5a00720c */ /* 0x000fe20003f45270 */
[----:B------:R-:W-:Y:S01]  /*6960*/  UISETP.NE.AND UP0, UPT, UR16, 0x2, UPT ;  /* 0x000000021000788c */ /* 0x000fe2000bf05270 */
[----:B------:R-:W-:Y:S01]  /*6970*/  ISETP.NE.AND P0, PT, R91, 0x2, PT ;  /* 0x000000025b00780c */ /* 0x000fe20003f05270 */
[----:B------:R-:W-:Y:S01]  /*6980*/  IMAD.IADD R76, R47, 0x1, R74 ;  /* 0x000000012f4c7824 */ /* 0x000fe200078e024a */
[----:B------:R-:W-:Y:S01]  /*6990*/  ISETP.NE.AND P1, PT, R49, 0x4, PT ;  /* 0x000000043100780c */ /* 0x000fe20003f25270 */
[----:B------:R-:W-:Y:S01]  /*69a0*/  USEL UR4, URZ, 0x1, UP0 ;  /* 0x00000001ff047887 */ /* 0x000fe20008000000 */
[----:B------:R-:W-:Y:S01]  /*69b0*/  SEL R2, RZ, 0x1, P0 ;  /* 0x00000001ff027807 */ /* 0x000fe20000000000 */
[----:B------:R-:W-:Y:S01]  /*69c0*/  USEL UR44, UR16, URZ, UP0 ;  /* 0x000000ff102c7287 */ /* 0x000fe20008000000 */
[----:B-12---:R-:W-:Y:S01]  /*69d0*/  SEL R0, RZ, 0x1, P1 ;  /* 0x00000001ff007807 */ /* 0x006fe20000800000 */
[----:B------:R-:W-:Y:S01]  /*69e0*/  IMAD.IADD R77, R48, 0x1, R75 ;  /* 0x00000001304d7824 */ /* 0x000fe200078e024b */
[----:B------:R-:W-:Y:S02]  /*69f0*/  LOP3.LUT R86, R86, R2, RZ, 0x3c, !PT ;  /* 0x0000000256567212 */ /* 0x000fe400078e3cff */
[----:B------:R-:W-:Y:S02]  /*6a00*/  LOP3.LUT R88, R88, UR4, RZ, 0x3c, !PT ;  /* 0x0000000458587c12 */ /* 0x000fe4000f8e3cff */
[----:B------:R-:W-:Y:S02]  /*6a10*/  @P2 R2UR UR36, R84 ;  /* 0x00000000542422ca */ /* 0x000fe400000e0000 */
[----:B------:R-:W-:Y:S02]  /*6a20*/  LOP3.LUT R87, R87, R0, RZ, 0x3c, !PT ;  /* 0x0000000057577212 */ /* 0x000fe400078e3cff */
[----:B------:R-:W-:Y:S02]  /*6a30*/  SEL R91, R91, RZ, P0 ;  /* 0x000000ff5b5b7207 */ /* 0x000fe40000000000 */
[----:B------:R-:W-:Y:S01]  /*6a40*/  SEL R49, R49, RZ, P1 ;  /* 0x000000ff31317207 */ /* 0x000fe20000800000 */
[----:B------:R-:W-:Y:S08]  /*6a50*/  @P2 BRA `(.L_x_102) ;  /* 0xffffffe4000c2947 */ /* 0x000ff0000383ffff */
[----:B------:R-:W-:-:S09]  /*6a60*/  UISETP.NE.AND UP0, UPT, UR46, URZ, UPT ;  /* 0x000000ff2e00728c */ /* 0x000fd2000bf05270 */
[----:B------:R-:W-:Y:S05]  /*6a70*/  BRA.U !UP0, `(.L_x_103) ;  /* 0x0000000108487547 */ /* 0x000fea000b800000 */
[----:B------:R-:W1:Y:S02]  /*6a80*/  LDCU.64 UR4, c[0x0][0x890] ;  /* 0x00011200ff0477ac */ /* 0x000e640008000a00 */
[----:B-1----:R-:W-:-:S04]  /*6a90*/  UISETP.NE.U32.AND UP0, UPT, UR4, URZ, UPT ;  /* 0x000000ff0400728c */ /* 0x002fc8000bf05070 */
[----:B------:R-:W-:-:S09]  /*6aa0*/  UISETP.NE.AND.EX UP0, UPT, UR5, URZ, UPT, UP0 ;  /* 0x000000ff0500728c */ /* 0x000fd2000bf05300 */
[----:B------:R-:W-:Y:S05]  /*6ab0*/  BRA.U UP0, `(.L_x_104) ;  /* 0x00000001000c7547 */ /* 0x000fea000b800000 */
[----:B------:R-:W-:-:S13]  /*6ac0*/  FSETP.NEU.AND P0, PT, R51, RZ, PT ;  /* 0x000000ff3300720b */ /* 0x000fda0003f0d000 */
[----:B------:R-:W-:Y:S05]  /*6ad0*/  @!P0 EXIT ;  /* 0x000000000000894d */ /* 0x000fea0003800000 */
[----:B------:R-:W-:Y:S05]  /*6ae0*/  BRA `(.L_x_103) ;  /* 0x00000000002c7947 */ /* 0x000fea0003800000 */
.L_x_104:
[----:B------:R-:W-:Y:S01]  /*6af0*/  LOP3.LUT P0, RZ, R78, 0xff, RZ, 0xc0, !PT ;  /* 0x000000ff4eff7812 */ /* 0x000fe2000780c0ff */
[----:B------:R-:W-:-:S12]  /*6b00*/  BSSY.RECONVERGENT B0, `(.L_x_103) ;  /* 0x0000009000007945 */ /* 0x000fd80003800200 */
[----:B------:R-:W-:Y:S05]  /*6b10*/  @P0 BRA `(.L_x_105) ;  /* 0x0000000000140947 */ /* 0x000fea0003800000 */
[----:B------:R-:W1:Y:S02]  /*6b20*/  LDCU.64 UR4, c[0x0][0x888] ;  /* 0x00011100ff0477ac */ /* 0x000e640008000a00 */
[----:B-1----:R-:W-:-:S04]  /*6b30*/  ISETP.NE.U32.AND P0, PT, RZ, UR4, PT ;  /* 0x00000004ff007c0c */ /* 0x002fc8000bf05070 */
[----:B------:R-:W-:-:S13]  /*6b40*/  ISETP.NE.AND.EX P0, PT, RZ, UR5, PT, P0 ;  /* 0x00000005ff007c0c */ /* 0x000fda000bf05300 */
[----:B------:R-:W-:Y:S05]  /*6b50*/  @!P0 EXIT ;  /* 0x000000000000894d */ /* 0x000fea0003800000 */
[----:B------:R-:W-:Y:S05]  /*6b60*/  BRA `(.L_x_106) ;  /* 0x0000000000087947 */ /* 0x000fea0003800000 */
.L_x_105:
[----:B------:R-:W-:-:S13]  /*6b70*/  FSETP.NEU.AND P0, PT, R51, RZ, PT ;  /* 0x000000ff3300720b */ /* 0x000fda0003f0d000 */
[----:B------:R-:W-:Y:S05]  /*6b80*/  @!P0 EXIT ;  /* 0x000000000000894d */ /* 0x000fea0003800000 */
.L_x_106:
[----:B------:R-:W-:Y:S05]  /*6b90*/  BSYNC.RECONVERGENT B0 ;  /* 0x0000000000007941 */ /* 0x000fea0003800200 */
.L_x_103:
[----:B------:R-:W-:-:S04]  /*6ba0*/  DEPBAR.LE SB0, 0x0 ;  /* 0x000080000000791a */ /* 0x000fc80000000000 */
[----:B------:R-:W-:Y:S05]  /*6bb0*/  EXIT ;  /* 0x000000000000794d */ /* 0x000fea0003800000 */
.L_x_19:
[----:B--2---:R2:W1:Y:S02]  /*6bc0*/  SYNCS.PHASECHK.TRANS64.TRYWAIT P0, [R2+URZ+0x110], R3 ;  /* 0x00011003020075a7 */ /* 0x00446400080011ff */
[----:B-1----:R-:W-:Y:S05]  /*6bd0*/  @!P0 NANOSLEEP.SYNCS 0x989680 ;  /* 0x009896800000895d */ /* 0x002fea0003900000 */
[----:B------:R-:W1:Y:S02]  /*6be0*/  @!P0 SYNCS.PHASECHK.TRANS64 P0, [R2+URZ+0x110], R3 ;  /* 0x00011003020085a7 */ /* 0x000e6400080010ff */
[----:B-1----:R-:W-:Y:S05]  /*6bf0*/  @!P0 BRA `(.L_x_19) ;  /* 0xfffffffc00f08947 */ /* 0x002fea000383ffff */
[----:B------:R-:W-:Y:S05]  /*6c00*/  BRA `(.L_x_107) ;  /* 0xffffffa8007c7947 */ /* 0x000fea000383ffff */
.L_x_22:
[----:B-1----:R-:W-:Y:S07]  /*6c10*/  MOV R2, UR33 ;  /* 0x0000002100027c02 */ /* 0x002fee0008000f00 */
.L_x_108:
[----:B-1----:R1:W2:Y:S02]  /*6c20*/  SYNCS.PHASECHK.TRANS64.TRYWAIT P0, [R2+URZ+0x38], R4 ;  /* 0x00003804020075a7 */ /* 0x0022a400080011ff */
[----:B--2---:R-:W-:Y:S05]  /*6c30*/  @!P0 NANOSLEEP.SYNCS 0x989680 ;  /* 0x009896800000895d */ /* 0x004fea0003900000 */
[----:B------:R-:W2:Y:S02]  /*6c40*/  @!P0 SYNCS.PHASECHK.TRANS64 P0, [R2+URZ+0x38], R4 ;  /* 0x00003804020085a7 */ /* 0x000ea400080010ff */
[----:B--2---:R-:W-:Y:S05]  /*6c50*/  @!P0 BRA `(.L_x_108) ;  /* 0xfffffffc00f08947 */ /* 0x004fea000383ffff */
[----:B------:R-:W-:Y:S05]  /*6c60*/  BRA `(.L_x_21) ;  /* 0xffffffa800cc7947 */ /* 0x000fea000383ffff */
.L_x_28:
[----:B-1----:R-:W-:Y:S07]  /*6c70*/  MOV R2, UR33 ;  /* 0x0000002100027c02 */ /* 0x002fee0008000f00 */
.L_x_109:
[----:B-1----:R1:W2:Y:S02]  /*6c80*/  SYNCS.PHASECHK.TRANS64.TRYWAIT P0, [R2+URZ+0x38], R4 ;  /* 0x00003804020075a7 */ /* 0x0022a400080011ff */
[----:B--2---:R-:W-:Y:S05]  /*6c90*/  @!P0 NANOSLEEP.SYNCS 0x989680 ;  /* 0x009896800000895d */ /* 0x004fea0003900000 */
[----:B------:R-:W2:Y:S02]  /*6ca0*/  @!P0 SYNCS.PHASECHK.TRANS64 P0, [R2+URZ+0x38], R4 ;  /* 0x00003804020085a7 */ /* 0x000ea400080010ff */
[----:B--2---:R-:W-:Y:S05]  /*6cb0*/  @!P0 BRA `(.L_x_109) ;  /* 0xfffffffc00f08947 */ /* 0x004fea000383ffff */
[----:B------:R-:W-:Y:S05]  /*6cc0*/  BRA `(.L_x_27) ;  /* 0xffffffac00a47947 */ /* 0x000fea000383ffff */
.L_x_32:
[----:B-1----:R1:W2:Y:S02]  /*6cd0*/  SYNCS.PHASECHK.TRANS64.TRYWAIT P0, [R2+URZ+0xa0], R3 ;  /* 0x0000a003020075a7 */ /* 0x0022a400080011ff */
[----:B--2---:R-:W-:Y:S05]  /*6ce0*/  @!P0 NANOSLEEP.SYNCS 0x989680 ;  /* 0x009896800000895d */ /* 0x004fea0003900000 */
[----:B------:R-:W2:Y:S02]  /*6cf0*/  @!P0 SYNCS.PHASECHK.TRANS64 P0, [R2+URZ+0xa0], R3 ;  /* 0x0000a003020085a7 */ /* 0x000ea400080010ff */
[----:B--2---:R-:W-:Y:S05]  /*6d00*/  @!P0 BRA `(.L_x_32) ;  /* 0xfffffffc00f08947 */ /* 0x004fea000383ffff */
[----:B------:R-:W-:Y:S05]  /*6d10*/  BRA `(.L_x_110) ;  /* 0xffffffb0005c7947 */ /* 0x000fea000383ffff */
.L_x_36:
[----:B----4-:R-:W-:-:S07]  /*6d20*/  MOV R0, UR5 ;  /* 0x0000000500007c02 */ /* 0x010fce0008000f00 */
.L_x_111:
[----:B-1----:R1:W2:Y:S02]  /*6d30*/  SYNCS.PHASECHK.TRANS64.TRYWAIT P0, [R0+URZ], R2 ;  /* 0x00000002000075a7 */ /* 0x0022a400080011ff */
[----:B--2---:R-:W-:Y:S05]  /*6d40*/  @!P0 NANOSLEEP.SYNCS 0x989680 ;  /* 0x009896800000895d */ /* 0x004fea0003900000 */
[----:B------:R-:W2:Y:S02]  /*6d50*/  @!P0 SYNCS.PHASECHK.TRANS64 P0, [R0+URZ], R2 ;  /* 0x00000002000085a7 */ /* 0x000ea400080010ff */
[----:B--2---:R-:W-:Y:S05]  /*6d60*/  @!P0 BRA `(.L_x_111) ;  /* 0xfffffffc00f08947 */ /* 0x004fea000383ffff */
[----:B------:R-:W-:Y:S05]  /*6d70*/  BRA `(.L_x_112) ;  /* 0xffffffb400cc7947 */ /* 0x000fea000383ffff */
.L_x_37:
[----:B----4-:R-:W-:-:S07]  /*6d80*/  MOV R0, UR5 ;  /* 0x0000000500007c02 */ /* 0x010fce0008000f00 */
.L_x_113:
[----:B-1----:R1:W2:Y:S02]  /*6d90*/  SYNCS.PHASECHK.TRANS64.TRYWAIT P0, [R0+URZ], R3 ;  /* 0x00000003000075a7 */ /* 0x0022a400080011ff */
[----:B--2---:R-:W-:Y:S05]  /*6da0*/  @!P0 NANOSLEEP.SYNCS 0x989680 ;  /* 0x009896800000895d */ /* 0x004fea0003900000 */
[----:B------:R-:W2:Y:S02]  /*6db0*/  @!P0 SYNCS.PHASECHK.TRANS64 P0, [R0+URZ], R3 ;  /* 0x00000003000085a7 */ /* 0x000ea400080010ff */
[----:B--2---:R-:W-:Y:S05]  /*6dc0*/  @!P0 BRA `(.L_x_113) ;  /* 0xfffffffc00f08947 */ /* 0x004fea000383ffff */
[----:B------:R-:W-:Y:S05]  /*6dd0*/  BRA `(.L_x_114) ;  /* 0xffffffb400d87947 */ /* 0x000fea000383ffff */
.L_x_38:
[----:B----4-:R-:W-:-:S07]  /*6de0*/  MOV R0, UR5 ;  /* 0x0000000500007c02 */ /* 0x010fce0008000f00 */
.L_x_115:
[----:B-1----:R1:W2:Y:S02]  /*6df0*/  SYNCS.PHASECHK.TRANS64.TRYWAIT P0, [R0+URZ], R3 ;  /* 0x00000003000075a7 */ /* 0x0022a400080011ff */
[----:B--2---:R-:W-:Y:S05]  /*6e00*/  @!P0 NANOSLEEP.SYNCS 0x989680 ;  /* 0x009896800000895d */ /* 0x004fea0003900000 */
[----:B------:R-:W2:Y:S02]  /*6e10*/  @!P0 SYNCS.PHASECHK.TRANS64 P0, [R0+URZ], R3 ;  /* 0x00000003000085a7 */ /* 0x000ea400080010ff */
[----:B--2---:R-:W-:Y:S05]  /*6e20*/  @!P0 BRA `(.L_x_115) ;  /* 0xfffffffc00f08947 */ /* 0x004fea000383ffff */
[----:B------:R-:W-:Y:S05]  /*6e30*/  BRA `(.L_x_116) ;  /* 0xffffffb400e47947 */ /* 0x000fea000383ffff */
.L_x_39:
[----:B----4-:R-:W-:-:S07]  /*6e40*/  MOV R0, UR5 ;  /* 0x0000000500007c02 */ /* 0x010fce0008000f00 */
.L_x_117:
[----:B-1----:R1:W2:Y:S02]  /*6e50*/  SYNCS.PHASECHK.TRANS64.TRYWAIT P0, [R0+URZ], R3 ;  /* 0x00000003000075a7 */ /* 0x0022a400080011ff */
[----:B--2---:R-:W-:Y:S05]  /*6e60*/  @!P0 NANOSLEEP.SYNCS 0x989680 ;  /* 0x009896800000895d */ /* 0x004fea0003900000 */
[----:B------:R-:W2:Y:S02]  /*6e70*/  @!P0 SYNCS.PHASECHK.TRANS64 P0, [R0+URZ], R3 ;  /* 0x00000003000085a7 */ /* 0x000ea400080010ff */
[----:B--2---:R-:W-:Y:S05]  /*6e80*/  @!P0 BRA `(.L_x_117) ;  /* 0xfffffffc00f08947 */ /* 0x004fea000383ffff */
[----:B------:R-:W-:Y:S05]  /*6e90*/  BRA `(.L_x_118) ;  /* 0xffffffb400f07947 */ /* 0x000fea000383ffff */
.L_x_40:
[----:B----4-:R-:W-:-:S07]  /*6ea0*/  MOV R0, UR5 ;  /* 0x0000000500007c02 */ /* 0x010fce0008000f00 */
.L_x_119:
[----:B-1----:R1:W2:Y:S02]  /*6eb0*/  SYNCS.PHASECHK.TRANS64.TRYWAIT P0, [R0+URZ], R3 ;  /* 0x00000003000075a7 */ /* 0x0022a400080011ff */
[----:B--2---:R-:W-:Y:S05]  /*6ec0*/  @!P0 NANOSLEEP.SYNCS 0x989680 ;  /* 0x009896800000895d */ /* 0x004fea0003900000 */
[----:B------:R-:W2:Y:S02]  /*6ed0*/  @!P0 SYNCS.PHASECHK.TRANS64 P0, [R0+URZ], R3 ;  /* 0x00000003000085a7 */ /* 0x000ea400080010ff */
[----:B--2---:R-:W-:Y:S05]  /*6ee0*/  @!P0 BRA `(.L_x_119) ;  /* 0xfffffffc00f08947 */ /* 0x004fea000383ffff */
[----:B------:R-:W-:Y:S05]  /*6ef0*/  BRA `(.L_x_120) ;  /* 0xffffffb400fc7947 */ /* 0x000fea000383ffff */
.L_x_41:
[----:B----4-:R-:W-:-:S07]  /*6f00*/  MOV R0, UR5 ;  /* 0x0000000500007c02 */ /* 0x010fce0008000f00 */
.L_x_121:
[----:B-1----:R1:W2:Y:S02]  /*6f10*/  SYNCS.PHASECHK.TRANS64.TRYWAIT P0, [R0+URZ], R3 ;  /* 0x00000003000075a7 */ /* 0x0022a400080011ff */
[----:B--2---:R-:W-:Y:S05]  /*6f20*/  @!P0 NANOSLEEP.SYNCS 0x989680 ;  /* 0x009896800000895d */ /* 0x004fea0003900000 */
[----:B------:R-:W2:Y:S02]  /*6f30*/  @!P0 SYNCS.PHASECHK.TRANS64 P0, [R0+URZ], R3 ;  /* 0x00000003000085a7 */ /* 0x000ea400080010ff */
[----:B--2---:R-:W-:Y:S05]  /*6f40*/  @!P0 BRA `(.L_x_121) ;  /* 0xfffffffc00f08947 */ /* 0x004fea000383ffff */
[----:B------:R-:W-:Y:S05]  /*6f50*/  BRA `(.L_x_122) ;  /* 0xffffffb800087947 */ /* 0x000fea000383ffff */
.L_x_44:
[----:B-1----:R1:W2:Y:S02]  /*6f60*/  SYNCS.PHASECHK.TRANS64.TRYWAIT P0, [R0+URZ+0x100], R4 ;  /* 0x00010004000075a7 */ /* 0x0022a400080011ff */
[----:B--2---:R-:W-:Y:S05]  /*6f70*/  @!P0 NANOSLEEP.SYNCS 0x989680 ;  /* 0x009896800000895d */ /* 0x004fea0003900000 */
[----:B------:R-:W2:Y:S02]  /*6f80*/  @!P0 SYNCS.PHASECHK.TRANS64 P0, [R0+URZ+0x100], R4 ;  /* 0x00010004000085a7 */ /* 0x000ea400080010ff */
[----:B--2---:R-:W-:Y:S05]  /*6f90*/  @!P0 BRA `(.L_x_44) ;  /* 0xfffffffc00f08947 */ /* 0x004fea000383ffff */
[----:B------:R-:W-:Y:S05]  /*6fa0*/  BRA `(.L_x_123) ;  /* 0xffffffb800647947 */ /* 0x000fea000383ffff */
.L_x_45:
[----:B------:R-:W-:-:S07]  /*6fb0*/  MOV R0, UR5 ;  /* 0x0000000500007c02 */ /* 0x000fce0008000f00 */
.L_x_124:
[----:B-1----:R1:W2:Y:S02]  /*6fc0*/  SYNCS.PHASECHK.TRANS64.TRYWAIT P0, [R0+URZ+0xb0], R5 ;  /* 0x0000b005000075a7 */ /* 0x0022a400080011ff */
[----:B--2---:R-:W-:Y:S05]  /*6fd0*/  @!P0 NANOSLEEP.SYNCS 0x989680 ;  /* 0x009896800000895d */ /* 0x004fea0003900000 */
[----:B------:R-:W2:Y:S02]  /*6fe0*/  @!P0 SYNCS.PHASECHK.TRANS64 P0, [R0+URZ+0xb0], R5 ;  /* 0x0000b005000085a7 */ /* 0x000ea400080010ff */
[----:B--2---:R-:W-:Y:S05]  /*6ff0*/  @!P0 BRA `(.L_x_124) ;  /* 0xfffffffc00f08947 */ /* 0x004fea000383ffff */
[----:B------:R-:W-:Y:S05]  /*7000*/  BRA `(.L_x_125) ;  /* 0xffffffb800747947 */ /* 0x000fea000383ffff */
.L_x_46:
[----:B-1----:R1:W2:Y:S02]  /*7010*/  SYNCS.PHASECHK.TRANS64.TRYWAIT P1, [R0+URZ+0xa0], R4 ;  /* 0x0000a004000075a7 */ /* 0x0022a400080211ff */
[----:B--2---:R-:W-:Y:S05]  /*7020*/  @!P1 NANOSLEEP.SYNCS 0x989680 ;  /* 0x009896800000995d */ /* 0x004fea0003900000 */
[----:B------:R-:W2:Y:S02]  /*7030*/  @!P1 SYNCS.PHASECHK.TRANS64 P1, [R0+URZ+0xa0], R4 ;  /* 0x0000a004000095a7 */ /* 0x000ea400080210ff */
[----:B--2---:R-:W-:Y:S05]  /*7040*/  @!P1 BRA `(.L_x_46) ;  /* 0xfffffffc00f09947 */ /* 0x004fea000383ffff */
[----:B------:R-:W-:Y:S05]  /*7050*/  BRA `(.L_x_126) ;  /* 0xffffffb800a47947 */ /* 0x000fea000383ffff */
.L_x_49:
[----:B------:R-:W-:-:S07]  /*7060*/  MOV R0, UR5 ;  /* 0x0000000500007c02 */ /* 0x000fce0008000f00 */
.L_x_127:
[----:B-1----:R1:W2:Y:S02]  /*7070*/  SYNCS.PHASECHK.TRANS64.TRYWAIT P0, [R0+URZ+0xb0], R2 ;  /* 0x0000b002000075a7 */ /* 0x0022a400080011ff */
[----:B--2---:R-:W-:Y:S05]  /*7080*/  @!P0 NANOSLEEP.SYNCS 0x989680 ;  /* 0x009896800000895d */ /* 0x004fea0003900000 */
[----:B------:R-:W2:Y:S02]  /*7090*/  @!P0 SYNCS.PHASECHK.TRANS64 P0, [R0+URZ+0xb0], R2 ;  /* 0x0000b002000085a7 */ /* 0x000ea400080010ff */
[----:B--2---:R-:W-:Y:S05]  /*70a0*/  @!P0 BRA `(.L_x_127) ;  /* 0xfffffffc00f08947 */ /* 0x004fea000383ffff */
[----:B------:R-:W-:Y:S05]  /*70b0*/  BRA `(.L_x_48) ;  /* 0xffffffb800f87947 */ /* 0x000fea000383ffff */
.L_x_56:
[----:B-1----:R1:W2:Y:S02]  /*70c0*/  SYNCS.PHASECHK.TRANS64.TRYWAIT P1, [R0+URZ+0xa0], R2 ;  /* 0x0000a002000075a7 */ /* 0x0022a400080211ff */
[----:B--2---:R-:W-:Y:S05]  /*70d0*/  @!P1 NANOSLEEP.SYNCS 0x989680 ;  /* 0x009896800000995d */ /* 0x004fea0003900000 */
[----:B------:R-:W2:Y:S02]  /*70e0*/  @!P1 SYNCS.PHASECHK.TRANS64 P1, [R0+URZ+0xa0], R2 ;  /* 0x0000a002000095a7 */ /* 0x000ea400080210ff */
[----:B--2---:R-:W-:Y:S05]  /*70f0*/  @!P1 BRA `(.L_x_56) ;  /* 0xfffffffc00f09947 */ /* 0x004fea000383ffff */
[----:B------:R-:W-:Y:S05]  /*7100*/  BRA `(.L_x_128) ;  /* 0xffffffc000887947 */ /* 0x000fea000383ffff */
.L_x_57:
[----:B------:R-:W-:-:S07]  /*7110*/  MOV R2, UR14 ;  /* 0x0000000e00027c02 */ /* 0x000fce0008000f00 */
.L_x_129:
[----:B-1----:R1:W2:Y:S02]  /*7120*/  SYNCS.PHASECHK.TRANS64.TRYWAIT P0, [R2+URZ+0xe0], R0 ;  /* 0x0000e000020075a7 */ /* 0x0022a400080011ff */
[----:B--2---:R-:W-:Y:S05]  /*7130*/  @!P0 NANOSLEEP.SYNCS 0x989680 ;  /* 0x009896800000895d */ /* 0x004fea0003900000 */
[----:B------:R-:W2:Y:S02]  /*7140*/  @!P0 SYNCS.PHASECHK.TRANS64 P0, [R2+URZ+0xe0], R0 ;  /* 0x0000e000020085a7 */ /* 0x000ea400080010ff */
[----:B--2---:R-:W-:Y:S05]  /*7150*/  @!P0 BRA `(.L_x_129) ;  /* 0xfffffffc00f08947 */ /* 0x004fea000383ffff */
[----:B------:R-:W-:Y:S05]  /*7160*/  BRA `(.L_x_130) ;  /* 0xffffffc000d47947 */ /* 0x000fea000383ffff */
.L_x_60:
[----:B------:R-:W-:Y:S07]  /*7170*/  MOV R0, UR19 ;  /* 0x0000001300007c02 */ /* 0x000fee0008000f00 */
.L_x_131:
[----:B-1----:R1:W2:Y:S02]  /*7180*/  SYNCS.PHASECHK.TRANS64.TRYWAIT P0, [R0+URZ], R2 ;  /* 0x00000002000075a7 */ /* 0x0022a400080011ff */
[----:B--2---:R-:W-:Y:S05]  /*7190*/  @!P0 NANOSLEEP.SYNCS 0x989680 ;  /* 0x009896800000895d */ /* 0x004fea0003900000 */
[----:B------:R-:W2:Y:S02]  /*71a0*/  @!P0 SYNCS.PHASECHK.TRANS64 P0, [R0+URZ], R2 ;  /* 0x00000002000085a7 */ /* 0x000ea400080010ff */
[----:B--2---:R-:W-:Y:S05]  /*71b0*/  @!P0 BRA `(.L_x_131) ;  /* 0xfffffffc00f08947 */ /* 0x004fea000383ffff */
[----:B------:R-:W-:Y:S05]  /*71c0*/  BRA `(.L_x_59) ;  /* 0xffffffc000f07947 */ /* 0x000fea000383ffff */
.L_x_63:
[----:B------:R-:W-:-:S07]  /*71d0*/  MOV R0, UR5 ;  /* 0x0000000500007c02 */ /* 0x000fce0008000f00 */
.L_x_132:
[----:B--2---:R2:W3:Y:S02]  /*71e0*/  SYNCS.PHASECHK.TRANS64.TRYWAIT P0, [R0+URZ], R2 ;  /* 0x00000002000075a7 */ /* 0x0044e400080011ff */
[----:B---3--:R-:W-:Y:S05]  /*71f0*/  @!P0 NANOSLEEP.SYNCS 0x989680 ;  /* 0x009896800000895d */ /* 0x008fea0003900000 */
[----:B------:R-:W3:Y:S02]  /*7200*/  @!P0 SYNCS.PHASECHK.TRANS64 P0, [R0+URZ], R2 ;  /* 0x00000002000085a7 */ /* 0x000ee400080010ff */
[----:B---3--:R-:W-:Y:S05]  /*7210*/  @!P0 BRA `(.L_x_132) ;  /* 0xfffffffc00f08947 */ /* 0x008fea000383ffff */
[----:B------:R-:W-:Y:S05]  /*7220*/  BRA `(.L_x_133) ;  /* 0xffffffc8001c7947 */ /* 0x000fea000383ffff */
.L_x_64:
[----:B------:R-:W-:-:S07]  /*7230*/  MOV R0, UR5 ;  /* 0x0000000500007c02 */ /* 0x000fce0008000f00 */
.L_x_134:
[----:B--2---:R2:W3:Y:S02]  /*7240*/  SYNCS.PHASECHK.TRANS64.TRYWAIT P0, [R0+URZ], R3 ;  /* 0x00000003000075a7 */ /* 0x0044e400080011ff */
[----:B---3--:R-:W-:Y:S05]  /*7250*/  @!P0 NANOSLEEP.SYNCS 0x989680 ;  /* 0x009896800000895d */ /* 0x008fea0003900000 */
[----:B------:R-:W3:Y:S02]  /*7260*/  @!P0 SYNCS.PHASECHK.TRANS64 P0, [R0+URZ], R3 ;  /* 0x00000003000085a7 */ /* 0x000ee400080010ff */
[----:B---3--:R-:W-:Y:S05]  /*7270*/  @!P0 BRA `(.L_x_134) ;  /* 0xfffffffc00f08947 */ /* 0x008fea000383ffff */
[----:B------:R-:W-:Y:S05]  /*7280*/  BRA `(.L_x_135) ;  /* 0xffffffc800287947 */ /* 0x000fea000383ffff */
.L_x_65:
[----:B------:R-:W-:-:S07]  /*7290*/  MOV R0, UR5 ;  /* 0x0000000500007c02 */ /* 0x000fce0008000f00 */
.L_x_136:
[----:B--2---:R2:W3:Y:S02]  /*72a0*/  SYNCS.PHASECHK.TRANS64.TRYWAIT P0, [R0+URZ], R3 ;  /* 0x00000003000075a7 */ /* 0x0044e400080011ff */
[----:B---3--:R-:W-:Y:S05]  /*72b0*/  @!P0 NANOSLEEP.SYNCS 0x989680 ;  /* 0x009896800000895d */ /* 0x008fea0003900000 */
[----:B------:R-:W3:Y:S02]  /*72c0*/  @!P0 SYNCS.PHASECHK.TRANS64 P0, [R0+URZ], R3 ;  /* 0x00000003000085a7 */ /* 0x000ee400080010ff */
[----:B---3--:R-:W-:Y:S05]  /*72d0*/  @!P0 BRA `(.L_x_136) ;  /* 0xfffffffc00f08947 */ /* 0x008fea000383ffff */
[----:B------:R-:W-:Y:S05]  /*72e0*/  BRA `(.L_x_137) ;  /* 0xffffffc800347947 */ /* 0x000fea000383ffff */
.L_x_66:
[----:B--2---:R-:W-:-:S07]  /*72f0*/  MOV R0, UR6 ;  /* 0x0000000600007c02 */ /* 0x004fce0008000f00 */
.L_x_138:
[----:B--2---:R2:W3:Y:S02]  /*7300*/  SYNCS.PHASECHK.TRANS64.TRYWAIT P0, [R0+URZ], R2 ;  /* 0x00000002000075a7 */ /* 0x0044e400080011ff */
[----:B---3--:R-:W-:Y:S05]  /*7310*/  @!P0 NANOSLEEP.SYNCS 0x989680 ;  /* 0x009896800000895d */ /* 0x008fea0003900000 */
[----:B------:R-:W3:Y:S02]  /*7320*/  @!P0 SYNCS.PHASECHK.TRANS64 P0, [R0+URZ], R2 ;  /* 0x00000002000085a7 */ /* 0x000ee400080010ff */
[----:B---3--:R-:W-:Y:S05]  /*7330*/  @!P0 BRA `(.L_x_138) ;  /* 0xfffffffc00f08947 */ /* 0x008fea000383ffff */
[----:B------:R-:W-:Y:S05]  /*7340*/  BRA `(.L_x_139) ;  /* 0xffffffc800407947 */ /* 0x000fea000383ffff */
.L_x_71:
[----:B--2---:R2:W3:Y:S02]  /*7350*/  SYNCS.PHASECHK.TRANS64.TRYWAIT P0, [R0+URZ+0xa0], R2 ;  /* 0x0000a002000075a7 */ /* 0x0044e400080011ff */
[----:B---3--:R-:W-:Y:S05]  /*7360*/  @!P0 NANOSLEEP.SYNCS 0x989680 ;  /* 0x009896800000895d */ /* 0x008fea0003900000 */
[----:B------:R-:W3:Y:S02]  /*7370*/  @!P0 SYNCS.PHASECHK.TRANS64 P0, [R0+URZ+0xa0], R2 ;  /* 0x0000a002000085a7 */ /* 0x000ee400080010ff */
[----:B---3--:R-:W-:Y:S05]  /*7380*/  @!P0 BRA `(.L_x_71) ;  /* 0xfffffffc00f08947 */ /* 0x008fea000383ffff */
[----:B------:R-:W-:Y:S05]  /*7390*/  BRA `(.L_x_140) ;  /* 0xffffffcc003c7947 */ /* 0x000fea000383ffff */
.L_x_74:
[----:B------:R-:W-:Y:S07]  /*73a0*/  MOV R0, UR4 ;  /* 0x0000000400007c02 */ /* 0x000fee0008000f00 */
.L_x_141:
[----:B--2---:R2:W3:Y:S02]  /*73b0*/  SYNCS.PHASECHK.TRANS64.TRYWAIT P0, [R0+URZ+0x98], R2 ;  /* 0x00009802000075a7 */ /* 0x0044e400080011ff */
[----:B---3--:R-:W-:Y:S05]  /*73c0*/  @!P0 NANOSLEEP.SYNCS 0x989680 ;  /* 0x009896800000895d */ /* 0x008fea0003900000 */
[----:B------:R-:W3:Y:S02]  /*73d0*/  @!P0 SYNCS.PHASECHK.TRANS64 P0, [R0+URZ+0x98], R2 ;  /* 0x00009802000085a7 */ /* 0x000ee400080010ff */
[----:B---3--:R-:W-:Y:S05]  /*73e0*/  @!P0 BRA `(.L_x_141) ;  /* 0xfffffffc00f08947 */ /* 0x008fea000383ffff */
[----:B------:R-:W-:Y:S05]  /*73f0*/  BRA `(.L_x_73) ;  /* 0xffffffd000247947 */ /* 0x000fea000383ffff */
.L_x_77:
[----:B------:R-:W-:Y:S07]  /*7400*/  MOV R0, UR13 ;  /* 0x0000000d00007c02 */ /* 0x000fee0008000f00 */
.L_x_142:
[----:B-1----:R1:W2:Y:S02]  /*7410*/  SYNCS.PHASECHK.TRANS64.TRYWAIT P3, [R0+URZ+0x80], R30 ;  /* 0x0000801e000075a7 */ /* 0x0022a400080611ff */
[----:B--2---:R-:W-:Y:S05]  /*7420*/  @!P3 NANOSLEEP.SYNCS 0x989680 ;  /* 0x009896800000b95d */ /* 0x004fea0003900000 */
[----:B------:R-:W2:Y:S02]  /*7430*/  @!P3 SYNCS.PHASECHK.TRANS64 P3, [R0+URZ+0x80], R30 ;  /* 0x0000801e0000b5a7 */ /* 0x000ea400080610ff */
[----:B--2---:R-:W-:Y:S05]  /*7440*/  @!P3 BRA `(.L_x_142) ;  /* 0xfffffffc00f0b947 */ /* 0x004fea000383ffff */
[----:B------:R-:W-:Y:S05]  /*7450*/  BRA `(.L_x_143) ;  /* 0xffffffd000c07947 */ /* 0x000fea000383ffff */
.L_x_79:
[----:B------:R-:W-:-:S07]  /*7460*/  MOV R0, UR4 ;  /* 0x0000000400007c02 */ /* 0x000fce0008000f00 */
.L_x_144:
[----:B-1----:R1:W2:Y:S02]  /*7470*/  SYNCS.PHASECHK.TRANS64.TRYWAIT P0, [R0+URZ], R2 ;  /* 0x00000002000075a7 */ /* 0x0022a400080011ff */
[----:B--2---:R-:W-:Y:S05]  /*7480*/  @!P0 NANOSLEEP.SYNCS 0x989680 ;  /* 0x009896800000895d */ /* 0x004fea0003900000 */
[----:B------:R-:W2:Y:S02]  /*7490*/  @!P0 SYNCS.PHASECHK.TRANS64 P0, [R0+URZ], R2 ;  /* 0x00000002000085a7 */ /* 0x000ea400080010ff */
[----:B--2---:R-:W-:Y:S05]  /*74a0*/  @!P0 BRA `(.L_x_144) ;  /* 0xfffffffc00f08947 */ /* 0x004fea000383ffff */
[----:B------:R-:W-:Y:S05]  /*74b0*/  BRA `(.L_x_145) ;  /* 0xffffffd400907947 */ /* 0x000fea000383ffff */
.L_x_81:
[----:B--2---:R2:W4:Y:S02]  /*74c0*/  SYNCS.PHASECHK.TRANS64.TRYWAIT P0, [R0+URZ+0xa0], R2 ;  /* 0x0000a002000075a7 */ /* 0x00452400080011ff */
[----:B----4-:R-:W-:Y:S05]  /*74d0*/  @!P0 NANOSLEEP.SYNCS 0x989680 ;  /* 0x009896800000895d */ /* 0x010fea0003900000 */
[----:B------:R-:W4:Y:S02]  /*74e0*/  @!P0 SYNCS.PHASECHK.TRANS64 P0, [R0+URZ+0xa0], R2 ;  /* 0x0000a002000085a7 */ /* 0x000f2400080010ff */
[----:B----4-:R-:W-:Y:S05]  /*74f0*/  @!P0 BRA `(.L_x_81) ;  /* 0xfffffffc00f08947 */ /* 0x010fea000383ffff */
[----:B------:R-:W-:Y:S05]  /*7500*/  BRA `(.L_x_146) ;  /* 0xffffffd800747947 */ /* 0x000fea000383ffff */
.L_x_91:
[----:B-1----:R1:W2:Y:S02]  /*7510*/  SYNCS.PHASECHK.TRANS64.TRYWAIT P1, [R0+URZ+0x70], R2 ;  /* 0x00007002000075a7 */ /* 0x0022a400080211ff */
[----:B--2---:R-:W-:Y:S05]  /*7520*/  @!P1 NANOSLEEP.SYNCS 0x989680 ;  /* 0x009896800000995d */ /* 0x004fea0003900000 */
[----:B------:R-:W2:Y:S02]  /*7530*/  @!P1 SYNCS.PHASECHK.TRANS64 P1, [R0+URZ+0x70], R2 ;  /* 0x00007002000095a7 */ /* 0x000ea400080210ff */
[----:B--2---:R-:W-:Y:S05]  /*7540*/  @!P1 BRA `(.L_x_91) ;  /* 0xfffffffc00f09947 */ /* 0x004fea000383ffff */
[----:B------:R-:W-:Y:S05]  /*7550*/  BRA `(.L_x_90) ;  /* 0xffffffe400407947 */ /* 0x000fea000383ffff */
.L_x_93:
[----:B-1----:R1:W4:Y:S02]  /*7560*/  SYNCS.PHASECHK.TRANS64.TRYWAIT P1, [R17+URZ+0xc0], R3 ;  /* 0x0000c003110075a7 */ /* 0x00232400080211ff */
[----:B----4-:R-:W-:Y:S05]  /*7570*/  @!P1 NANOSLEEP.SYNCS 0x989680 ;  /* 0x009896800000995d */ /* 0x010fea0003900000 */
[----:B------:R-:W4:Y:S02]  /*7580*/  @!P1 SYNCS.PHASECHK.TRANS64 P1, [R17+URZ+0xc0], R3 ;  /* 0x0000c003110095a7 */ /* 0x000f2400080210ff */
[----:B----4-:R-:W-:Y:S05]  /*7590*/  @!P1 BRA `(.L_x_93) ;  /* 0xfffffffc00f09947 */ /* 0x010fea000383ffff */
[----:B------:R-:W-:Y:S05]  /*75a0*/  BRA `(.L_x_92) ;  /* 0xffffffe400947947 */ /* 0x000fea000383ffff */
        .weak           $__internal_0_$__cuda_sm10x_tcgen05_guardrail_trap_col_being_dealloced_not_returned_by_alloc
        .type           $__internal_0_$__cuda_sm10x_tcgen05_guardrail_trap_col_being_dealloced_not_returned_by_alloc,@function
        .size           $__internal_0_$__cuda_sm10x_tcgen05_guardrail_trap_col_being_dealloced_not_returned_by_alloc,($__internal_1_$__cuda_sm10x_tcgen05_guardrail_trap_phase_invalid_during_alloc - $__internal_0_$__cuda_sm10x_tcgen05_guardrail_trap_col_being_dealloced_not_returned_by_alloc)
$__internal_0_$__cuda_sm10x_tcgen05_guardrail_trap_col_being_dealloced_not_returned_by_alloc:
[----:B------:R-:W-:Y:S05]  /*75b0*/  BPT.TRAP 0x1 ;  /* 0x000000040000795c */ /* 0x000fea0000300000 */
[----:B------:R-:W-:-:S04]  /*75c0*/  HFMA2 R3, -RZ, RZ, 0, 0 ;  /* 0x00000000ff037431 */ /* 0x000fc800000001ff */
[----:B------:R-:W-:Y:S05]  /*75d0*/  RET.REL.NODEC R2 `(_ZN7cutlass13device_kernelINS_4gemm6kernel13GemmUniversalIN4cute5tupleIJiiiiEEENS1_10collective13CollectiveMmaINS1_35MainloopSm100TmaUmmaWarpSpecializedILi7ELi2ELi4ENS5_IJNS4_1CILi1EEESB_SB_EEEEENS5_IJNSA_ILi64EEENSA_ILi48EEENSA_ILi128EEEEEENS_10bfloat16_tENS5_IJlSB_lEEESI_SJ_NS4_8TiledMMAINS4_8MMA_AtomIJNS4_20SM100_MMA_F16BF16_SSISI_SI_fLi64ELi48ELNS4_4UMMA5MajorE0ELSO_0ELNSN_7ScaleInE0ELSP_0EEEEEENS4_6LayoutISC_NS5_IJNSA_ILi0EEEST_ST_EEEEENS5_IJNS4_10UnderscoreESW_SW_EEEEENS4_13SM90_TMA_LOADENS4_14ComposedLayoutINS4_7SwizzleILi3ELi4ELi3EEENS4_18smem_ptr_flag_bitsILi16EEENSS_INS5_IJNSA_ILi8EEESE_EEENS5_IJSE_SB_EEEEEEEvNS4_8identityESZ_S19_vS1A_EENS_8epilogue10collective18CollectiveEpilogueINS1C_23Sm100TmaWarpSpecializedILi2ELi1ELi24ELb1ELb0EEEJSH_NS5_IJNSS_ISE_SB_EENSS_ISF_SB_EEEEESI_SJ_SI_SJ_NS1C_6fusion15FusionCallbacksIS1G_NS1K_17LinearCombinationISI_fSI_fLNS_15FloatRoundStyleE2EEESH_S1J_JEEENS4_5SM1004TMEM4LOAD26SM100_TMEM_LOAD_16dp256b2xESZ_NS10_INS11_ILi1ELi4ELi3EEES14_NSS_INS5_IJS15_NSA_ILi16EEEEEENS5_IJS1V_SB_EEEEEEENS4_17SM75_U32x4_LDSM_NENS4_14SM90_TMA_STOREES1Z_NS4_17SM90_U32x4_STSM_NENS4_39AutoVectorizingCopyWithAssumedAlignmentILi128EEEEEEvvEEEEvNT_6ParamsE) ;  /* 0xffffff8802887950 */ /* 0x000fea0003c3ffff */
        .weak           $__internal_1_$__cuda_sm10x_tcgen05_guardrail_trap_phase_invalid_during_alloc
        .type           $__internal_1_$__cuda_sm10x_tcgen05_guardrail_trap_phase_invalid_during_alloc,@function
        .size           $__internal_1_$__cuda_sm10x_tcgen05_guardrail_trap_phase_invalid_during_alloc,($__internal_2_$__cuda_sm10x_tcgen05_guardrail_trap_unallocated_columns_being_dealloced - $__internal_1_$__cuda_sm10x_tcgen05_guardrail_trap_phase_invalid_during_alloc)
$__internal_1_$__cuda_sm10x_tcgen05_guardrail_trap_phase_invalid_during_alloc:
[----:B------:R-:W-:Y:S05]  /*75e0*/  BPT.TRAP 0x1 ;  /* 0x000000040000795c */ /* 0x000fea0000300000 */
[----:B------:R-:W-:-:S04]  /*75f0*/  MOV R3, 0x0 ;  /* 0x0000000000037802 */ /* 0x000fc80000000f00 */
[----:B------:R-:W-:Y:S05]  /*7600*/  RET.REL.NODEC R2 `(_ZN7cutlass13device_kernelINS_4gemm6kernel13GemmUniversalIN4cute5tupleIJiiiiEEENS1_10collective13CollectiveMmaINS1_35MainloopSm100TmaUmmaWarpSpecializedILi7ELi2ELi4ENS5_IJNS4_1CILi1EEESB_SB_EEEEENS5_IJNSA_ILi64EEENSA_ILi48EEENSA_ILi128EEEEEENS_10bfloat16_tENS5_IJlSB_lEEESI_SJ_NS4_8TiledMMAINS4_8MMA_AtomIJNS4_20SM100_MMA_F16BF16_SSISI_SI_fLi64ELi48ELNS4_4UMMA5MajorE0ELSO_0ELNSN_7ScaleInE0ELSP_0EEEEEENS4_6LayoutISC_NS5_IJNSA_ILi0EEEST_ST_EEEEENS5_IJNS4_10UnderscoreESW_SW_EEEEENS4_13SM90_TMA_LOADENS4_14ComposedLayoutINS4_7SwizzleILi3ELi4ELi3EEENS4_18smem_ptr_flag_bitsILi16EEENSS_INS5_IJNSA_ILi8EEESE_EEENS5_IJSE_SB_EEEEEEEvNS4_8identityESZ_S19_vS1A_EENS_8epilogue10collective18CollectiveEpilogueINS1C_23Sm100TmaWarpSpecializedILi2ELi1ELi24ELb1ELb0EEEJSH_NS5_IJNSS_ISE_SB_EENSS_ISF_SB_EEEEESI_SJ_SI_SJ_NS1C_6fusion15FusionCallbacksIS1G_NS1K_17LinearCombinationISI_fSI_fLNS_15FloatRoundStyleE2EEESH_S1J_JEEENS4_5SM1004TMEM4LOAD26SM100_TMEM_LOAD_16dp256b2xESZ_NS10_INS11_ILi1ELi4ELi3EEES14_NSS_INS5_IJS15_NSA_ILi16EEEEEENS5_IJS1V_SB_EEEEEEENS4_17SM75_U32x4_LDSM_NENS4_14SM90_TMA_STOREES1Z_NS4_17SM90_U32x4_STSM_NENS4_39AutoVectorizingCopyWithAssumedAlignmentILi128EEEEEEvvEEEEvNT_6ParamsE) ;  /* 0xffffff88027c7950 */ /* 0x000fea0003c3ffff */
        .weak           $__internal_2_$__cuda_sm10x_tcgen05_guardrail_trap_unallocated_columns_being_dealloced
        .type           $__internal_2_$__cuda_sm10x_tcgen05_guardrail_trap_unallocated_columns_being_dealloced,@function
        .size           $__internal_2_$__cuda_sm10x_tcgen05_guardrail_trap_unallocated_columns_being_dealloced,(.L_x_148 - $__internal_2_$__cuda_sm10x_tcgen05_guardrail_trap_unallocated_columns_being_dealloced)
$__internal_2_$__cuda_sm10x_tcgen05_guardrail_trap_unallocated_columns_being_dealloced:
[----:B------:R-:W-:Y:S05]  /*7610*/  BPT.TRAP 0x1 ;  /* 0x000000040000795c */ /* 0x000fea0000300000 */
[----:B------:R-:W-:-:S04]  /*7620*/  HFMA2 R3, -RZ, RZ, 0, 0 ;  /* 0x00000000ff037431 */ /* 0x000fc800000001ff */
[----:B------:R-:W-:Y:S05]  /*7630*/  RET.REL.NODEC R2 `(_ZN7cutlass13device_kernelINS_4gemm6kernel13GemmUniversalIN4cute5tupleIJiiiiEEENS1_10collective13CollectiveMmaINS1_35MainloopSm100TmaUmmaWarpSpecializedILi7ELi2ELi4ENS5_IJNS4_1CILi1EEESB_SB_EEEEENS5_IJNSA_ILi64EEENSA_ILi48EEENSA_ILi128EEEEEENS_10bfloat16_tENS5_IJlSB_lEEESI_SJ_NS4_8TiledMMAINS4_8MMA_AtomIJNS4_20SM100_MMA_F16BF16_SSISI_SI_fLi64ELi48ELNS4_4UMMA5MajorE0ELSO_0ELNSN_7ScaleInE0ELSP_0EEEEEENS4_6LayoutISC_NS5_IJNSA_ILi0EEEST_ST_EEEEENS5_IJNS4_10UnderscoreESW_SW_EEEEENS4_13SM90_TMA_LOADENS4_14ComposedLayoutINS4_7SwizzleILi3ELi4ELi3EEENS4_18smem_ptr_flag_bitsILi16EEENSS_INS5_IJNSA_ILi8EEESE_EEENS5_IJSE_SB_EEEEEEEvNS4_8identityESZ_S19_vS1A_EENS_8epilogue10collective18CollectiveEpilogueINS1C_23Sm100TmaWarpSpecializedILi2ELi1ELi24ELb1ELb0EEEJSH_NS5_IJNSS_ISE_SB_EENSS_ISF_SB_EEEEESI_SJ_SI_SJ_NS1C_6fusion15FusionCallbacksIS1G_NS1K_17LinearCombinationISI_fSI_fLNS_15FloatRoundStyleE2EEESH_S1J_JEEENS4_5SM1004TMEM4LOAD26SM100_TMEM_LOAD_16dp256b2xESZ_NS10_INS11_ILi1ELi4ELi3EEES14_NSS_INS5_IJS15_NSA_ILi16EEEEEENS5_IJS1V_SB_EEEEEEENS4_17SM75_U32x4_LDSM_NENS4_14SM90_TMA_STOREES1Z_NS4_17SM90_U32x4_STSM_NENS4_39AutoVectorizingCopyWithAssumedAlignmentILi128EEEEEEvvEEEEvNT_6ParamsE) ;  /* 0xffffff8802707950 */ /* 0x000fea0003c3ffff */
.L_x_147:
[----:B------:R-:W-:-:S00]  /*7640*/  BRA `(.L_x_147) ;  /* 0xfffffffc00fc7947 */ /* 0x000fc0000383ffff */
[----:B------:R-:W-:-:S00]  /*7650*/  NOP ;  /* 0x0000000000007918 */ /* 0x000fc00000000000 */
        /* <DEDUP_REMOVED lines=10> */
.L_x_148:


//--------------------- .nv.global.init           --------------------------
	.section	.nv.global.init,"aw",@progbits
.nv.global.init:
	.type		$str$27,@object
	.size		$str$27,($str$28 - $str$27)
$str$27:
        /*0000*/ 	.byte	0x28, 0x61, 0x64, 0x64, 0x72, 0x65, 0x73, 0x73, 0x20, 0x26, 0x20, 0x6d, 0x61, 0x73, 0x6b, 0x29
        /*0010*/ 	.byte	0x20, 0x3d, 0x3d, 0x20, 0x30, 0x00
	.type		$str$28,@object
	.size		$str$28,($str$26 - $str$28)
$str$28:
        /*0016*/ 	.byte	0x2f, 0x74, 0x6d, 0x70, 0x2f, 0x63, 0x75, 0x74, 0x6c, 0x61, 0x73, 0x73, 0x5f, 0x73, 0x77, 0x65
        /*0026*/ 	.byte	0x65, 0x70, 0x5f, 0x73, 0x72, 0x63, 0x2f, 0x69, 0x6e, 0x63, 0x6c, 0x75, 0x64, 0x65, 0x2f, 0x63
        /*0036*/ 	.byte	0x75, 0x74, 0x65, 0x2f, 0x70, 0x6f, 0x69, 0x6e, 0x74, 0x65, 0x72, 0x5f, 0x66, 0x6c, 0x61, 0x67
        /*0046*/ 	.byte	0x67, 0x65, 0x64, 0x2e, 0x68, 0x70, 0x70, 0x00
	.type		$str$26,@object
	.size		$str$26,($str$25 - $str$26)
$str$26:
        /*004e*/ 	.byte	0x2f, 0x74, 0x6d, 0x70, 0x2f, 0x63, 0x75, 0x74, 0x6c, 0x61, 0x73, 0x73, 0x5f, 0x73, 0x77, 0x65
        /*005e*/ 	.byte	0x65, 0x70, 0x5f, 0x73, 0x72, 0x63, 0x2f, 0x69, 0x6e, 0x63, 0x6c, 0x75, 0x64, 0x65, 0x2f, 0x63
        /*006e*/ 	.byte	0x75, 0x74, 0x65, 0x2f, 0x61, 0x74, 0x6f, 0x6d, 0x2f, 0x63, 0x6f, 0x70, 0x79, 0x5f, 0x74, 0x72
        /*007e*/ 	.byte	0x61, 0x69, 0x74, 0x73, 0x5f, 0x73, 0x6d, 0x31, 0x30, 0x30, 0x2e, 0x68, 0x70, 0x70, 0x00
	.type		$str$25,@object
	.size		$str$25,(__unnamed_1 - $str$25)
$str$25:
        /*008d*/ 	.byte	0x28, 0x28, 0x75, 0x69, 0x6e, 0x74, 0x33, 0x32, 0x5f, 0x74, 0x28, 0x74, 0x68, 0x72, 0x65, 0x61
        /*009d*/ 	.byte	0x64, 0x49, 0x64, 0x78, 0x2e, 0x78, 0x29, 0x20, 0x2f, 0x20, 0x33, 0x32, 0x29, 0x20, 0x25, 0x20
        /*00ad*/ 	.byte	0x34, 0x29, 0x20, 0x3d, 0x3d, 0x20, 0x28, 0x28, 0x28, 0x74, 0x6d, 0x65, 0x6d, 0x5f, 0x61, 0x64
        /*00bd*/ 	.byte	0x64, 0x72, 0x20, 0x3e, 0x3e, 0x20, 0x31, 0x36, 0x29, 0x20, 0x2f, 0x20, 0x33, 0x32, 0x29, 0x20
        /*00cd*/ 	.byte	0x25, 0x20, 0x34, 0x29, 0x00
	.type		__unnamed_1,@object
	.size		__unnamed_1,(__unnamed_2 - __unnamed_1)
__unnamed_1:
        /*00d2*/ 	.byte	0x61, 0x75, 0x74, 0x6f, 0x20, 0x63, 0x75, 0x74, 0x65, 0x3a, 0x3a, 0x61, 0x73, 0x5f, 0x70, 0x6f
        /* <DEDUP_REMOVED lines=24> */
        /*0262*/ 	.byte	0x43, 0x3c, 0x33, 0x30, 0x37, 0x32, 0x3e, 0x3e, 0x3e, 0x3e, 0x5d, 0x00
	.type		__unnamed_2,@object
	.size		__unnamed_2,(.L_2 - __unnamed_2)
__unnamed_2:
        /* <DEDUP_REMOVED lines=42> */
        /*050e*/ 	.byte	0x3e, 0x5d, 0x00
.L_2:


//--------------------- .nv.shared._ZN7cutlass13device_kernelINS_4gemm6kernel13GemmUniversalIN4cute5tupleIJiiiiEEENS1_10collective13CollectiveMmaINS1_35MainloopSm100TmaUmmaWarpSpecializedILi7ELi2ELi4ENS5_IJNS4_1CILi1EEESB_SB_EEEEENS5_IJNSA_ILi64EEENSA_ILi48EEENSA_ILi128EEEEEENS_10bfloat16_tENS5_IJlSB_lEEESI_SJ_NS4_8TiledMMAINS4_8MMA_AtomIJNS4_20SM100_MMA_F16BF16_SSISI_SI_fLi64ELi48ELNS4_4UMMA5MajorE0ELSO_0ELNSN_7ScaleInE0ELSP_0EEEEEENS4_6LayoutISC_NS5_IJNSA_ILi0EEEST_ST_EEEEENS5_IJNS4_10UnderscoreESW_SW_EEEEENS4_13SM90_TMA_LOADENS4_14ComposedLayoutINS4_7SwizzleILi3ELi4ELi3EEENS4_18smem_ptr_flag_bitsILi16EEENSS_INS5_IJNSA_ILi8EEESE_EEENS5_IJSE_SB_EEEEEEEvNS4_8identityESZ_S19_vS1A_EENS_8epilogue10collective18CollectiveEpilogueINS1C_23Sm100TmaWarpSpecializedILi2ELi1ELi24ELb1ELb0EEEJSH_NS5_IJNSS_ISE_SB_EENSS_ISF_SB_EEEEESI_SJ_SI_SJ_NS1C_6fusion15FusionCallbacksIS1G_NS1K_17LinearCombinationISI_fSI_fLNS_15FloatRoundStyleE2EEESH_S1J_JEEENS4_5SM1004TMEM4LOAD26SM100_TMEM_LOAD_16dp256b2xESZ_NS10_INS11_ILi1ELi4ELi3EEES14_NSS_INS5_IJS15_NSA_ILi16EEEEEENS5_IJS1V_SB_EEEEEEENS4_17SM75_U32x4_LDSM_NENS4_14SM90_TMA_STOREES1Z_NS4_17SM90_U32x4_STSM_NENS4_39AutoVectorizingCopyWithAssumedAlignmentILi128EEEEEEvvEEEEvNT_6ParamsE --------------------------
	.section	.nv.shared._ZN7cutlass13device_kernelINS_4gemm6kernel13GemmUniversalIN4cute5tupleIJiiiiEEENS1_10collective13CollectiveMmaINS1_35MainloopSm100TmaUmmaWarpSpecializedILi7ELi2ELi4ENS5_IJNS4_1CILi1EEESB_SB_EEEEENS5_IJNSA_ILi64EEENSA_ILi48EEENSA_ILi128EEEEEENS_10bfloat16_tENS5_IJlSB_lEEESI_SJ_NS4_8TiledMMAINS4_8MMA_AtomIJNS4_20SM100_MMA_F16BF16_SSISI_SI_fLi64ELi48ELNS4_4UMMA5MajorE0ELSO_0ELNSN_7ScaleInE0ELSP_0EEEEEENS4_6LayoutISC_NS5_IJNSA_ILi0EEEST_ST_EEEEENS5_IJNS4_10UnderscoreESW_SW_EEEEENS4_13SM90_TMA_LOADENS4_14ComposedLayoutINS4_7SwizzleILi3ELi4ELi3EEENS4_18smem_ptr_flag_bitsILi16EEENSS_INS5_IJNSA_ILi8EEESE_EEENS5_IJSE_SB_EEEEEEEvNS4_8identityESZ_S19_vS1A_EENS_8epilogue10collective18CollectiveEpilogueINS1C_23Sm100TmaWarpSpecializedILi2ELi1ELi24ELb1ELb0EEEJSH_NS5_IJNSS_ISE_SB_EENSS_ISF_SB_EEEEESI_SJ_SI_SJ_NS1C_6fusion15FusionCallbacksIS1G_NS1K_17LinearCombinationISI_fSI_fLNS_15FloatRoundStyleE2EEESH_S1J_JEEENS4_5SM1004TMEM4LOAD26SM100_TMEM_LOAD_16dp256b2xESZ_NS10_INS11_ILi1ELi4ELi3EEES14_NSS_INS5_IJS15_NSA_ILi16EEEEEENS5_IJS1V_SB_EEEEEEENS4_17SM75_U32x4_LDSM_NENS4_14SM90_TMA_STOREES1Z_NS4_17SM90_U32x4_STSM_NENS4_39AutoVectorizingCopyWithAssumedAlignmentILi128EEEEEEvvEEEEvNT_6ParamsE,"aw",@nobits
	.sectionflags	@""
	.align	16
	.zero		1024


//--------------------- .nv.shared.reserved.0     --------------------------
	.section	.nv.shared.reserved.0,"aw",@nobits
	.weak		__nv_reservedSMEM_offset_0_alias
	.size		__nv_reservedSMEM_offset_0_alias, 0, 64
	.other		__nv_reservedSMEM_offset_0_alias,@"STO_CUDA_RESERVED_SHARED STV_DEFAULT"
__nv_reservedSMEM_offset_0_alias:
	.zero		0
.nv.shared.reserved.0:
	.zero		64
	.weak		__nv_reservedSMEM_tcgen05_partition
	.type		__nv_reservedSMEM_tcgen05_partition,@object
	.size		__nv_reservedSMEM_tcgen05_partition,(.L_0 - __nv_reservedSMEM_tcgen05_partition)
__nv_reservedSMEM_tcgen05_partition:
	.zero		32
.L_0:


//--------------------- .nv.global                --------------------------
	.section	.nv.global,"aw",@nobits
.nv.global:
	.type		_ZN39_INTERNAL_050ab1a7_4_k_cu_786d8afe_87374cute1_E,@object
	.size		_ZN39_INTERNAL_050ab1a7_4_k_cu_786d8afe_87374cute1_E,(_ZN39_INTERNAL_050ab1a7_4_k_cu_786d8afe_87374cuda3std3__45__cpo6cbeginE - _ZN39_INTERNAL_050ab1a7_4_k_cu_786d8afe_87374cute1_E)
_ZN39_INTERNAL_050ab1a7_4_k_cu_786d8afe_87374cute1_E:
	.zero		1
	.type		_ZN39_INTERNAL_050ab1a7_4_k_cu_786d8afe_87374cuda3std3__45__cpo6cbeginE,@object
	.size		_ZN39_INTERNAL_050ab1a7_4_k_cu_786d8afe_87374cuda3std3__45__cpo6cbeginE,(_ZN39_INTERNAL_050ab1a7_4_k_cu_786d8afe_87374cuda3std3__48in_placeE - _ZN39_INTERNAL_050ab1a7_4_k_cu_786d8afe_87374cuda3std3__45__cpo6cbeginE)
_ZN39_INTERNAL_050ab1a7_4_k_cu_786d8afe_87374cuda3std3__45__cpo6cbeginE:
	.zero		1
	.type		_ZN39_INTERNAL_050ab1a7_4_k_cu_786d8afe_87374cuda3std3__48in_placeE,@object
	.size		_ZN39_INTERNAL_050ab1a7_4_k_cu_786d8afe_87374cuda3std3__48in_placeE,(_ZN39_INTERNAL_050ab1a7_4_k_cu_786d8afe_87374cuda3std6ranges3__45__cpo9iter_moveE - _ZN39_INTERNAL_050ab1a7_4_k_cu_786d8afe_87374cuda3std3__48in_placeE)
_ZN39_INTERNAL_050ab1a7_4_k_cu_786d8afe_87374cuda3std3__48in_placeE:
	.zero		1
	.type		_ZN39_INTERNAL_050ab1a7_4_k_cu_786d8afe_87374cuda3std6ranges3__45__cpo9iter_moveE,@object
	.size		_ZN39_INTERNAL_050ab1a7_4_k_cu_786d8afe_87374cuda3std6ranges3__45__cpo9iter_moveE,(_ZN39_INTERNAL_050ab1a7_4_k_cu_786d8afe_87374cuda3std3__45__cpo5beginE - _ZN39_INTERNAL_050ab1a7_4_k_cu_786d8afe_87374cuda3std6ranges3__45__cpo9iter_moveE)
_ZN39_INTERNAL_050ab1a7_4_k_cu_786d8afe_87374cuda3std6ranges3__45__cpo9iter_moveE:
	.zero		1
	.type		_ZN39_INTERNAL_050ab1a7_4_k_cu_786d8afe_87374cuda3std3__45__cpo5beginE,@object
	.size		_ZN39_INTERNAL_050ab1a7_4_k_cu_786d8afe_87374cuda3std3__45__cpo5beginE,(_ZN39_INTERNAL_050ab1a7_4_k_cu_786d8afe_87374cuda3std3__441_GLOBAL__N__050ab1a7_4_k_cu_786d8afe_87376ignoreE - _ZN39_INTERNAL_050ab1a7_4_k_cu_786d8afe_87374cuda3std3__45__cpo5beginE)
_ZN39_INTERNAL_050ab1a7_4_k_cu_786d8afe_87374cuda3std3__45__cpo5beginE:
	.zero		1
	.type		_ZN39_INTERNAL_050ab1a7_4_k_cu_786d8afe_87374cuda3std3__441_GLOBAL__N__050ab1a7_4_k_cu_786d8afe_87376ignoreE,@object
	.size		_ZN39_INTERNAL_050ab1a7_4_k_cu_786d8afe_87374cuda3std3__441_GLOBAL__N__050ab1a7_4_k_cu_786d8afe_87376ignoreE,(_ZN39_INTERNAL_050ab1a7_4_k_cu_786d8afe_87374cute7productE - _ZN39_INTERNAL_050ab1a7_4_k_cu_786d8afe_87374cuda3std3__441_GLOBAL__N__050ab1a7_4_k_cu_786d8afe_87376ignoreE)
_ZN39_INTERNAL_050ab1a7_4_k_cu_786d8afe_87374cuda3std3__441_GLOBAL__N__050ab1a7_4_k_cu_786d8afe_87376ignoreE:
	.zero		1
	.type		_ZN39_INTERNAL_050ab1a7_4_k_cu_786d8afe_87374cute7productE,@object
	.size		_ZN39_INTERNAL_050ab1a7_4_k_cu_786d8afe_87374cute7productE,(_ZN39_INTERNAL_050ab1a7_4_k_cu_786d8afe_87374cuda3std3__45__cpo3endE - _ZN39_INTERNAL_050ab1a7_4_k_cu_786d8afe_87374cute7productE)
_ZN39_INTERNAL_050ab1a7_4_k_cu_786d8afe_87374cute7productE:
	.zero		1
	.type		_ZN39_INTERNAL_050ab1a7_4_k_cu_786d8afe_87374cuda3std3__45__cpo3endE,@object
	.size		_ZN39_INTERNAL_050ab1a7_4_k_cu_786d8afe_87374cuda3std3__45__cpo3endE,(_ZN39_INTERNAL_050ab1a7_4_k_cu_786d8afe_87374cuda3std3__419piecewise_constructE - _ZN39_INTERNAL_050ab1a7_4_k_cu_786d8afe_87374cuda3std3__45__cpo3endE)
_ZN39_INTERNAL_050ab1a7_4_k_cu_786d8afe_87374cuda3std3__45__cpo3endE:
	.zero		1
	.type		_ZN39_INTERNAL_050ab1a7_4_k_cu_786d8afe_87374cuda3std3__419piecewise_constructE,@object
	.size		_ZN39_INTERNAL_050ab1a7_4_k_cu_786d8afe_87374cuda3std3__419piecewise_constructE,(_ZN39_INTERNAL_050ab1a7_4_k_cu_786d8afe_87374cuda3std3__45__cpo4cendE - _ZN39_INTERNAL_050ab1a7_4_k_cu_786d8afe_87374cuda3std3__419piecewise_constructE)
_ZN39_INTERNAL_050ab1a7_4_k_cu_786d8afe_87374cuda3std3__419piecewise_constructE:
	.zero		1
	.type		_ZN39_INTERNAL_050ab1a7_4_k_cu_786d8afe_87374cuda3std3__45__cpo4cendE,@object
	.size		_ZN39_INTERNAL_050ab1a7_4_k_cu_786d8afe_87374cuda3std3__45__cpo4cendE,(_ZN39_INTERNAL_050ab1a7_4_k_cu_786d8afe_87374cuda3std6ranges3__45__cpo4swapE - _ZN39_INTERNAL_050ab1a7_4_k_cu_786d8afe_87374cuda3std3__45__cpo4cendE)
_ZN39_INTERNAL_050ab1a7_4_k_cu_786d8afe_87374cuda3std3__45__cpo4cendE:
	.zero		1
	.type		_ZN39_INTERNAL_050ab1a7_4_k_cu_786d8afe_87374cuda3std6ranges3__45__cpo4swapE,@object
	.size		_ZN39_INTERNAL_050ab1a7_4_k_cu_786d8afe_87374cuda3std6ranges3__45__cpo4swapE,(.L_10 - _ZN39_INTERNAL_050ab1a7_4_k_cu_786d8afe_87374cuda3std6ranges3__45__cpo4swapE)
_ZN39_INTERNAL_050ab1a7_4_k_cu_786d8afe_87374cuda3std6ranges3__45__cpo4swapE:
	.zero		1
.L_10:


//--------------------- .nv.constant0._ZN7cutlass13device_kernelINS_4gemm6kernel13GemmUniversalIN4cute5tupleIJiiiiEEENS1_10collective13CollectiveMmaINS1_35MainloopSm100TmaUmmaWarpSpecializedILi7ELi2ELi4ENS5_IJNS4_1CILi1EEESB_SB_EEEEENS5_IJNSA_ILi64EEENSA_ILi48EEENSA_ILi128EEEEEENS_10bfloat16_tENS5_IJlSB_lEEESI_SJ_NS4_8TiledMMAINS4_8MMA_AtomIJNS4_20SM100_MMA_F16BF16_SSISI_SI_fLi64ELi48ELNS4_4UMMA5MajorE0ELSO_0ELNSN_7ScaleInE0ELSP_0EEEEEENS4_6LayoutISC_NS5_IJNSA_ILi0EEEST_ST_EEEEENS5_IJNS4_10UnderscoreESW_SW_EEEEENS4_13SM90_TMA_LOADENS4_14ComposedLayoutINS4_7SwizzleILi3ELi4ELi3EEENS4_18smem_ptr_flag_bitsILi16EEENSS_INS5_IJNSA_ILi8EEESE_EEENS5_IJSE_SB_EEEEEEEvNS4_8identityESZ_S19_vS1A_EENS_8epilogue10collective18CollectiveEpilogueINS1C_23Sm100TmaWarpSpecializedILi2ELi1ELi24ELb1ELb0EEEJSH_NS5_IJNSS_ISE_SB_EENSS_ISF_SB_EEEEESI_SJ_SI_SJ_NS1C_6fusion15FusionCallbacksIS1G_NS1K_17LinearCombinationISI_fSI_fLNS_15FloatRoundStyleE2EEESH_S1J_JEEENS4_5SM1004TMEM4LOAD26SM100_TMEM_LOAD_16dp256b2xESZ_NS10_INS11_ILi1ELi4ELi3EEES14_NSS_INS5_IJS15_NSA_ILi16EEEEEENS5_IJS1V_SB_EEEEEEENS4_17SM75_U32x4_LDSM_NENS4_14SM90_TMA_STOREES1Z_NS4_17SM90_U32x4_STSM_NENS4_39AutoVectorizingCopyWithAssumedAlignmentILi128EEEEEEvvEEEEvNT_6ParamsE --------------------------
	.section	.nv.constant0._ZN7cutlass13device_kernelINS_4gemm6kernel13GemmUniversalIN4cute5tupleIJiiiiEEENS1_10collective13CollectiveMmaINS1_35MainloopSm100TmaUmmaWarpSpecializedILi7ELi2ELi4ENS5_IJNS4_1CILi1EEESB_SB_EEEEENS5_IJNSA_ILi64EEENSA_ILi48EEENSA_ILi128EEEEEENS_10bfloat16_tENS5_IJlSB_lEEESI_SJ_NS4_8TiledMMAINS4_8MMA_AtomIJNS4_20SM100_MMA_F16BF16_SSISI_SI_fLi64ELi48ELNS4_4UMMA5MajorE0ELSO_0ELNSN_7ScaleInE0ELSP_0EEEEEENS4_6LayoutISC_NS5_IJNSA_ILi0EEEST_ST_EEEEENS5_IJNS4_10UnderscoreESW_SW_EEEEENS4_13SM90_TMA_LOADENS4_14ComposedLayoutINS4_7SwizzleILi3ELi4ELi3EEENS4_18smem_ptr_flag_bitsILi16EEENSS_INS5_IJNSA_ILi8EEESE_EEENS5_IJSE_SB_EEEEEEEvNS4_8identityESZ_S19_vS1A_EENS_8epilogue10collective18CollectiveEpilogueINS1C_23Sm100TmaWarpSpecializedILi2ELi1ELi24ELb1ELb0EEEJSH_NS5_IJNSS_ISE_SB_EENSS_ISF_SB_EEEEESI_SJ_SI_SJ_NS1C_6fusion15FusionCallbacksIS1G_NS1K_17LinearCombinationISI_fSI_fLNS_15FloatRoundStyleE2EEESH_S1J_JEEENS4_5SM1004TMEM4LOAD26SM100_TMEM_LOAD_16dp256b2xESZ_NS10_INS11_ILi1ELi4ELi3EEES14_NSS_INS5_IJS15_NSA_ILi16EEEEEENS5_IJS1V_SB_EEEEEEENS4_17SM75_U32x4_LDSM_NENS4_14SM90_TMA_STOREES1Z_NS4_17SM90_U32x4_STSM_NENS4_39AutoVectorizingCopyWithAssumedAlignmentILi128EEEEEEvvEEEEvNT_6ParamsE,"a",@progbits
	.sectionflags	@""
	.align	4
.nv.constant0._ZN7cutlass13device_kernelINS_4gemm6kernel13GemmUniversalIN4cute5tupleIJiiiiEEENS1_10collective13CollectiveMmaINS1_35MainloopSm100TmaUmmaWarpSpecializedILi7ELi2ELi4ENS5_IJNS4_1CILi1EEESB_SB_EEEEENS5_IJNSA_ILi64EEENSA_ILi48EEENSA_ILi128EEEEEENS_10bfloat16_tENS5_IJlSB_lEEESI_SJ_NS4_8TiledMMAINS4_8MMA_AtomIJNS4_20SM100_MMA_F16BF16_SSISI_SI_fLi64ELi48ELNS4_4UMMA5MajorE0ELSO_0ELNSN_7ScaleInE0ELSP_0EEEEEENS4_6LayoutISC_NS5_IJNSA_ILi0EEEST_ST_EEEEENS5_IJNS4_10UnderscoreESW_SW_EEEEENS4_13SM90_TMA_LOADENS4_14ComposedLayoutINS4_7SwizzleILi3ELi4ELi3EEENS4_18smem_ptr_flag_bitsILi16EEENSS_INS5_IJNSA_ILi8EEESE_EEENS5_IJSE_SB_EEEEEEEvNS4_8identityESZ_S19_vS1A_EENS_8epilogue10collective18CollectiveEpilogueINS1C_23Sm100TmaWarpSpecializedILi2ELi1ELi24ELb1ELb0EEEJSH_NS5_IJNSS_ISE_SB_EENSS_ISF_SB_EEEEESI_SJ_SI_SJ_NS1C_6fusion15FusionCallbacksIS1G_NS1K_17LinearCombinationISI_fSI_fLNS_15FloatRoundStyleE2EEESH_S1J_JEEENS4_5SM1004TMEM4LOAD26SM100_TMEM_LOAD_16dp256b2xESZ_NS10_INS11_ILi1ELi4ELi3EEES14_NSS_INS5_IJS15_NSA_ILi16EEEEEENS5_IJS1V_SB_EEEEEEENS4_17SM75_U32x4_LDSM_NENS4_14SM90_TMA_STOREES1Z_NS4_17SM90_U32x4_STSM_NENS4_39AutoVectorizingCopyWithAssumedAlignmentILi128EEEEEEvvEEEEvNT_6ParamsE:
	.zero		2944


//--------------------- SYMBOLS --------------------------

	.type		.nv.reservedSmem.offset0,@object
	.size		.nv.reservedSmem.offset0,0x4
	.type		.nv.reservedSmem.cap,@object
	.size		.nv.reservedSmem.cap,0x4
	.type		__assertfail,@function
